	.target	sm_90a

	.elftype	@"ET_EXEC"


//--------------------- .note.nv.tkinfo           --------------------------
	.section	.note.nv.tkinfo,"",@"SHT_NOTE"
	.sectionflags	@"SHF_NOTE_NV_TKINFO"
	.tkinfo
        /*0018*/ 	.word	0x00000002
        /*0030*/ 	.string	""
        /*0030*/ 	.string	"ptxas"
        /*0030*/ 	.string	"Cuda compilation tools, release 13.0, V13.0.88"
        /*0030*/ 	.string	"Build cuda_13.0.r13.0/compiler.36424714_0"
        /*0030*/ 	.string	"-v  -suppress-debug-info  -lineinfo  -arch sm_90a "



//--------------------- .note.nv.cuinfo           --------------------------
	.section	.note.nv.cuinfo,"",@"SHT_NOTE"
	.sectionflags	@"SHF_NOTE_NV_CUINFO"
        /*0018*/ 	.short	0x0002
        /*001a*/ 	.short	0x005a
        /*001c*/ 	.short	0x0082
	.zero		2


//--------------------- .nv.info                  --------------------------
	.section	.nv.info,"",@"SHT_CUDA_INFO"
	.align	4


	//----- nvinfo : EIATTR_REGCOUNT
	.align		4
        /*0000*/ 	.byte	0x04, 0x2f
        /*0002*/ 	.short	(.L_1 - .L_0)
	.align		4
.L_0:
        /*0004*/ 	.word	index@(gluon_wgmma)
        /*0008*/ 	.word	0x000000ff


	//----- nvinfo : EIATTR_FRAME_SIZE
	.align		4
.L_1:
        /*000c*/ 	.byte	0x04, 0x11
        /*000e*/ 	.short	(.L_3 - .L_2)
	.align		4
.L_2:
        /*0010*/ 	.word	index@(gluon_wgmma)
        /*0014*/ 	.word	0x00000ad0


	//----- nvinfo : EIATTR_MIN_STACK_SIZE
	.align		4
.L_3:
        /*0018*/ 	.byte	0x04, 0x12
        /*001a*/ 	.short	(.L_5 - .L_4)
	.align		4
.L_4:
        /*001c*/ 	.word	index@(gluon_wgmma)
        /*0020*/ 	.word	0x00000ad0
.L_5:


//--------------------- .nv.compat                --------------------------
	.section	.nv.compat,"",@"SHT_CUDA_COMPAT_INFO"
	.align	4
        /*0000*/ 	.byte	0x02, 0x09, 0x01, 0x00, 0x02, 0x02, 0x04, 0x00, 0x02, 0x05, 0x05, 0x00, 0x03, 0x07, 0x01, 0x01
        /*0010*/ 	.byte	0x02, 0x03, 0x03, 0x00, 0x02, 0x06, 0x01, 0x00, 0x04, 0x0b, 0x08, 0x00, 0x00, 0x00, 0x00, 0x00
        /*0020*/ 	.byte	0x00, 0x00, 0x00, 0x00


//--------------------- .nv.info.gluon_wgmma      --------------------------
	.section	.nv.info.gluon_wgmma,"",@"SHT_CUDA_INFO"
	.sectionflags	@""
	.align	4


	//----- nvinfo : EIATTR_CUDA_API_VERSION
	.align		4
        /*0000*/ 	.byte	0x04, 0x37
        /*0002*/ 	.short	(.L_7 - .L_6)
.L_6:
        /*0004*/ 	.word	0x00000082


	//----- nvinfo : EIATTR_KPARAM_INFO
	.align		4
.L_7:
        /*0008*/ 	.byte	0x04, 0x17
        /*000a*/ 	.short	(.L_9 - .L_8)
.L_8:
        /*000c*/ 	.word	0x00000000
        /*0010*/ 	.short	0x000a
        /*0012*/ 	.short	0x0048
        /*0014*/ 	.byte	0x00, 0xf4, 0x21, 0x00


	//----- nvinfo : EIATTR_KPARAM_INFO
	.align		4
.L_9:
        /*0018*/ 	.byte	0x04, 0x17
        /*001a*/ 	.short	(.L_11 - .L_10)
.L_10:
        /*001c*/ 	.word	0x00000000
        /*0020*/ 	.short	0x0009
        /*0022*/ 	.short	0x0040
        /*0024*/ 	.byte	0x00, 0xf4, 0x21, 0x00


	//----- nvinfo : EIATTR_KPARAM_INFO
	.align		4
.L_11:
        /*0028*/ 	.byte	0x04, 0x17
        /*002a*/ 	.short	(.L_13 - .L_12)
.L_12:
        /*002c*/ 	.word	0x00000000
        /*0030*/ 	.short	0x0008
        /*0032*/ 	.short	0x0038
        /*0034*/ 	.byte	0x00, 0xf0, 0x21, 0x00


	//----- nvinfo : EIATTR_KPARAM_INFO
	.align		4
.L_13:
        /*0038*/ 	.byte	0x04, 0x17
        /*003a*/ 	.short	(.L_15 - .L_14)
.L_14:
        /*003c*/ 	.word	0x00000000
        /*0040*/ 	.short	0x0007
        /*0042*/ 	.short	0x0030
        /*0044*/ 	.byte	0x00, 0xf0, 0x21, 0x00


	//----- nvinfo : EIATTR_KPARAM_INFO
	.align		4
.L_15:
        /*0048*/ 	.byte	0x04, 0x17
        /*004a*/ 	.short	(.L_17 - .L_16)
.L_16:
        /*004c*/ 	.word	0x00000000
        /*0050*/ 	.short	0x0006
        /*0052*/ 	.short	0x0028
        /*0054*/ 	.byte	0x00, 0xf0, 0x21, 0x00


	//----- nvinfo : EIATTR_KPARAM_INFO
	.align		4
.L_17:
        /*0058*/ 	.byte	0x04, 0x17
        /*005a*/ 	.short	(.L_19 - .L_18)
.L_18:
        /*005c*/ 	.word	0x00000000
        /*0060*/ 	.short	0x0005
        /*0062*/ 	.short	0x0020
        /*0064*/ 	.byte	0x00, 0xf0, 0x11, 0x00


	//----- nvinfo : EIATTR_KPARAM_INFO
	.align		4
.L_19:
        /*0068*/ 	.byte	0x04, 0x17
        /*006a*/ 	.short	(.L_21 - .L_20)
.L_20:
        /*006c*/ 	.word	0x00000000
        /*0070*/ 	.short	0x0004
        /*0072*/ 	.short	0x001c
        /*0074*/ 	.byte	0x00, 0xf0, 0x11, 0x00


	//----- nvinfo : EIATTR_KPARAM_INFO
	.align		4
.L_21:
        /*0078*/ 	.byte	0x04, 0x17
        /*007a*/ 	.short	(.L_23 - .L_22)
.L_22:
        /*007c*/ 	.word	0x00000000
        /*0080*/ 	.short	0x0003
        /*0082*/ 	.short	0x0018
        /*0084*/ 	.byte	0x00, 0xf0, 0x11, 0x00


	//----- nvinfo : EIATTR_KPARAM_INFO
	.align		4
.L_23:
        /*0088*/ 	.byte	0x04, 0x17
        /*008a*/ 	.short	(.L_25 - .L_24)
.L_24:
        /*008c*/ 	.word	0x00000000
        /*0090*/ 	.short	0x0002
        /*0092*/ 	.short	0x0010
        /*0094*/ 	.byte	0x00, 0xf4, 0x21, 0x00


	//----- nvinfo : EIATTR_KPARAM_INFO
	.align		4
.L_25:
        /*0098*/ 	.byte	0x04, 0x17
        /*009a*/ 	.short	(.L_27 - .L_26)
.L_26:
        /*009c*/ 	.word	0x00000000
        /*00a0*/ 	.short	0x0001
        /*00a2*/ 	.short	0x0008
        /*00a4*/ 	.byte	0x00, 0xf4, 0x21, 0x00


	//----- nvinfo : EIATTR_KPARAM_INFO
	.align		4
.L_27:
        /*00a8*/ 	.byte	0x04, 0x17
        /*00aa*/ 	.short	(.L_29 - .L_28)
.L_28:
        /*00ac*/ 	.word	0x00000000
        /*00b0*/ 	.short	0x0000
        /*00b2*/ 	.short	0x0000
        /*00b4*/ 	.byte	0x00, 0xf4, 0x21, 0x00


	//----- nvinfo : EIATTR_SPARSE_MMA_MASK
	.align		4
.L_29:
        /*00b8*/ 	.byte	0x03, 0x50
        /*00ba*/ 	.short	0x0000


	//----- nvinfo : EIATTR_MAXREG_COUNT
	.align		4
        /*00bc*/ 	.byte	0x03, 0x1b
        /*00be*/ 	.short	0x00ff


	//----- nvinfo : EIATTR_NUM_BARRIERS
	.align		4
        /*00c0*/ 	.byte	0x02, 0x4c
        /*00c2*/ 	.byte	0x01
	.zero		1


	//----- nvinfo : EIATTR_ANNOTATIONS
	.align		4
        /*00c4*/ 	.byte	0x04, 0x55
        /*00c6*/ 	.short	(.L_31 - .L_30)


	//   ....[0]....
.L_30:
        /*00c8*/ 	.word	0x00000001
        /*00cc*/ 	.byte	0x50, 0x11, 0x00, 0x00, 0x01, 0x00, 0x00, 0x00, 0xa0, 0x12, 0x00, 0x00, 0x01, 0x00, 0x00, 0x00
        /* <DEDUP_REMOVED lines=1037> */
        /*41ac*/ 	.byte	0xd0, 0xb9, 0x00, 0x00, 0x01, 0x00, 0x00, 0x00, 0xe0, 0xb9, 0x00, 0x00


	//----- nvinfo : EIATTR_MERCURY_ISA_VERSION
	.align		4
.L_31:
        /*41b8*/ 	.byte	0x03, 0x5f
        /*41ba*/ 	.short	0x0101


	//----- nvinfo : EIATTR_INT_WARP_WIDE_INSTR_OFFSETS
	.align		4
        /*41bc*/ 	.byte	0x04, 0x31
        /*41be*/ 	.short	(.L_33 - .L_32)


	//   ....[0]....
.L_32:
        /*41c0*/ 	.word	0x000012d0


	//   ....[1]....
        /*41c4*/ 	.word	0x000012f0


	//   ....[2]....
        /*41c8*/ 	.word	0x00001310


	//   ....[3]....
        /*41cc*/ 	.word	0x00001430


	//   ....[4]....
        /*41d0*/ 	.word	0x00001450


	//   ....[5]....
        /*41d4*/ 	.word	0x00004d80


	//   ....[6]....
        /*41d8*/ 	.word	0x00004d90


	//----- nvinfo : EIATTR_COOP_GROUP_MASK_REGIDS
	.align		4
.L_33:
        /*41dc*/ 	.byte	0x04, 0x29
        /*41de*/ 	.short	(.L_35 - .L_34)


	//   ....[0]....
.L_34:
        /*41e0*/ 	.word	0xffffffff


	//   ....[1]....
        /*41e4*/ 	.word	0xffffffff


	//   ....[2]....
        /*41e8*/ 	.word	0xffffffff


	//----- nvinfo : EIATTR_COOP_GROUP_INSTR_OFFSETS
	.align		4
.L_35:
        /*41ec*/ 	.byte	0x04, 0x28
        /*41ee*/ 	.short	(.L_37 - .L_36)


	//   ....[0]....
.L_36:
        /*41f0*/ 	.word	0x00000160


	//   ....[1]....
        /*41f4*/ 	.word	0x00000730


	//   ....[2]....
        /*41f8*/ 	.word	0x00000ce0


	//----- nvinfo : EIATTR_MBARRIER_INSTR_OFFSETS
	.align		4
.L_37:
        /*41fc*/ 	.byte	0x04, 0x39
        /*41fe*/ 	.short	(.L_39 - .L_38)


	//   ....[0]....
.L_38:
        /*4200*/ 	.word	0x00002b40
        /*4204*/ 	.word	0x000000ff
        /*4208*/ 	.word	0x00020000
        /*420c*/ 	.short	0x0100
        /*420e*/ 	.byte	0x14
	.zero		1


	//   ....[1]....
        /*4210*/ 	.word	0x00002cf0
        /*4214*/ 	.word	0x000000ff
        /*4218*/ 	.word	0x00020008
        /*421c*/ 	.short	0x0100
        /*421e*/ 	.byte	0x14
	.zero		1


	//   ....[2]....
        /*4220*/ 	.word	0x00002ea0
        /*4224*/ 	.word	0x000000ff
        /*4228*/ 	.word	0x00020010
        /*422c*/ 	.short	0x0100
        /*422e*/ 	.byte	0x14
	.zero		1


	//   ....[3]....
        /*4230*/ 	.word	0x00003050
        /*4234*/ 	.word	0x000000ff
        /*4238*/ 	.word	0x00020018
        /*423c*/ 	.short	0x0100
        /*423e*/ 	.byte	0x14
	.zero		1


	//   ....[4]....
        /*4240*/ 	.word	0x00004eb0
        /*4244*/ 	.word	0x000000ff
        /*4248*/ 	.word	0x00020000
        /*424c*/ 	.short	0x010a
        /*424e*/ 	.byte	0x13
	.zero		1


	//   ....[5]....
        /*4250*/ 	.word	0x00008680
        /*4254*/ 	.word	0x000000ff
        /*4258*/ 	.word	0x00020000
        /*425c*/ 	.short	0x0108
        /*425e*/ 	.byte	0x14
	.zero		1


	//   ....[6]....
        /*4260*/ 	.word	0x000088c0
        /*4264*/ 	.word	0x000000ff
        /*4268*/ 	.word	0x00020008
        /*426c*/ 	.short	0x0108
        /*426e*/ 	.byte	0x14
	.zero		1


	//   ....[7]....
        /*4270*/ 	.word	0x00008b00
        /*4274*/ 	.word	0x000000ff
        /*4278*/ 	.word	0x00020010
        /*427c*/ 	.short	0x0108
        /*427e*/ 	.byte	0x14
	.zero		1


	//   ....[8]....
        /*4280*/ 	.word	0x00008d10
        /*4284*/ 	.word	0x000000ff
        /*4288*/ 	.word	0x00020018
        /*428c*/ 	.short	0x0108
        /*428e*/ 	.byte	0x14
	.zero		1


	//   ....[9]....
        /*4290*/ 	.word	0x0000bf00
        /*4294*/ 	.word	0x000000ff
        /*4298*/ 	.word	0x00020000
        /*429c*/ 	.short	0x010a
        /*429e*/ 	.byte	0x13
	.zero		1


	//----- nvinfo : EIATTR_NUM_MBARRIERS
	.align		4
.L_39:
        /*42a0*/ 	.byte	0x03, 0x38
        /*42a2*/ 	.short	0x0004


	//----- nvinfo : EIATTR_EXIT_INSTR_OFFSETS
	.align		4
        /*42a4*/ 	.byte	0x04, 0x1c
        /*42a6*/ 	.short	(.L_41 - .L_40)


	//   ....[0]....
.L_40:
        /*42a8*/ 	.word	0x0000bef0


	//----- nvinfo : EIATTR_REQNTID
	.align		4
.L_41:
        /*42ac*/ 	.byte	0x04, 0x10
        /*42ae*/ 	.short	(.L_43 - .L_42)
.L_42:
        /*42b0*/ 	.word	0x00000080
        /*42b4*/ 	.word	0x00000001
        /*42b8*/ 	.word	0x00000001


	//----- nvinfo : EIATTR_CRS_STACK_SIZE
	.align		4
.L_43:
        /*42bc*/ 	.byte	0x04, 0x1e
        /*42be*/ 	.short	(.L_45 - .L_44)
.L_44:
        /*42c0*/ 	.word	0x00000000


	//----- nvinfo : EIATTR_CBANK_PARAM_SIZE
	.align		4
.L_45:
        /*42c4*/ 	.byte	0x03, 0x19
        /*42c6*/ 	.short	0x0050


	//----- nvinfo : EIATTR_PARAM_CBANK
	.align		4
        /*42c8*/ 	.byte	0x04, 0x0a
        /*42ca*/ 	.short	(.L_47 - .L_46)
	.align		4
.L_46:
        /*42cc*/ 	.word	index@(.nv.constant0.gluon_wgmma)
        /*42d0*/ 	.short	0x0210
        /*42d2*/ 	.short	0x0050


	//----- nvinfo : EIATTR_SW_WAR
	.align		4
.L_47:
        /*42d4*/ 	.byte	0x04, 0x36
        /*42d6*/ 	.short	(.L_49 - .L_48)
.L_48:
        /*42d8*/ 	.word	0x00000008
.L_49:


//--------------------- .nv.callgraph             --------------------------
	.section	.nv.callgraph,"",@"SHT_CUDA_CALLGRAPH"
	.align	4
	.sectionentsize	8
	.align		4
        /*0000*/ 	.word	0x00000000
	.align		4
        /*0004*/ 	.word	0xffffffff
	.align		4
        /*0008*/ 	.word	0x00000000
	.align		4
        /*000c*/ 	.word	0xfffffffe
	.align		4
        /*0010*/ 	.word	0x00000000
	.align		4
        /*0014*/ 	.word	0xfffffffd
	.align		4
        /*0018*/ 	.word	0x00000000
	.align		4
        /*001c*/ 	.word	0xfffffffc


//--------------------- .text.gluon_wgmma         --------------------------
	.section	.text.gluon_wgmma,"ax",@progbits
	.align	128
        .global         gluon_wgmma
        .type           gluon_wgmma,@function
        .size           gluon_wgmma,(.L_x_52 - gluon_wgmma)
        .other          gluon_wgmma,@"STO_CUDA_ENTRY STV_DEFAULT"
gluon_wgmma:
.text.gluon_wgmma:
[----:B------:R-:W1:Y:S01]  /*0000*/  LDC R1, c[0x0][0x28] ;  /* 0x00000a00ff017b82 */ /* 0x000e620000000800 */
[----:B------:R-:W2:Y:S07]  /*0010*/  S2R R3, SR_TID.X ;  /* 0x0000000000037919 */ /* 0x000eae0000002100 */
[----:B------:R-:W3:Y:S01]  /*0020*/  S2UR UR4, SR_CgaCtaId ;  /* 0x00000000000479c3 */ /* 0x000ee20000008800 */
[----:B------:R-:W-:Y:S01]  /*0030*/  UMOV UR20, 0x400 ;  /* 0x0000040000147882 */ /* 0x000fe20000000000 */
[----:B------:R-:W-:Y:S01]  /*0040*/  ULDC UR6, c[0x0][0xc] ;  /* 0x0000030000067ab9 */ /* 0x000fe20000000800 */
[----:B------:R-:W-:Y:S01]  /*0050*/  ULDC.64 UR26, c[0x0][0x250] ;  /* 0x00009400001a7ab9 */ /* 0x000fe20000000a00 */
[----:B------:R-:W-:Y:S01]  /*0060*/  BSSY B0, `(.L_x_0) ;  /* 0x0000020000007945 */ /* 0x000fe20003800000 */
[----:B-1----:R-:W-:-:S03]  /*0070*/  VIADD R1, R1, 0xfffff530 ;  /* 0xfffff53001017836 */ /* 0x002fc60000000000 */
[----:B------:R-:W1:Y:S08]  /*0080*/  LDC R6, c[0x0][0x228] ;  /* 0x00008a00ff067b82 */ /* 0x000e700000000800 */
[----:B------:R-:W4:Y:S08]  /*0090*/  LDC R14, c[0x0][0x230] ;  /* 0x00008c00ff0e7b82 */ /* 0x000f300000000800 */
[----:B------:R-:W-:Y:S01]  /*00a0*/  S2UR UR33, SR_CTAID.Y ;  /* 0x00000000002179c3 */ /* 0x000fe20000002600 */
[----:B---3--:R-:W-:-:S03]  /*00b0*/  ULEA UR20, UR4, UR20, 0x18 ;  /* 0x0000001404147291 */ /* 0x008fc6000f8ec03f */
[----:B------:R-:W-:Y:S01]  /*00c0*/  ULDC UR4, c[0x0][0x10] ;  /* 0x0000040000047ab9 */ /* 0x000fe20000000800 */
[----:B--2---:R-:W-:-:S03]  /*00d0*/  LOP3.LUT R2, R3, 0x7f, RZ, 0xc0, !PT ;  /* 0x0000007f03027812 */ /* 0x004fc600078ec0ff */
[----:B------:R-:W2:Y:S01]  /*00e0*/  S2UR UR5, SR_CTAID.Z ;  /* 0x00000000000579c3 */ /* 0x000ea20000002700 */
[----:B-1----:R-:W-:Y:S01]  /*00f0*/  VIADD R6, R6, 0xffffffff ;  /* 0xffffffff06067836 */ /* 0x002fe20000000000 */
[C---:B------:R-:W-:Y:S02]  /*0100*/  ISETP.GE.U32.AND P0, PT, R2.reuse, 0x20, PT ;  /* 0x000000200200780c */ /* 0x040fe40003f06070 */
[C---:B------:R-:W-:Y:S02]  /*0110*/  ISETP.NE.U32.AND P1, PT, R2.reuse, RZ, PT ;  /* 0x000000ff0200720c */ /* 0x040fe40003f25070 */
[----:B------:R-:W-:Y:S02]  /*0120*/  LEA R12, R2, UR20, 0x2 ;  /* 0x00000014020c7c11 */ /* 0x000fe4000f8e10ff */
[----:B------:R-:W1:Y:S01]  /*0130*/  S2UR UR34, SR_CTAID.X ;  /* 0x00000000002279c3 */ /* 0x000e620000002500 */
[----:B----4-:R-:W-:-:S06]  /*0140*/  VIADD R13, R14, 0xffffffff ;  /* 0xffffffff0e0d7836 */ /* 0x010fcc0000000000 */
[----:B------:R3:W-:Y:S01]  /*0150*/  @!P0 STS [R12], RZ ;  /* 0x000000ff0c008388 */ /* 0x0007e20000000800 */
[----:B------:R-:W-:-:S03]  /*0160*/  NOP ;  /* 0x0000000000007918 */ /* 0x000fc60000000000 */
[----:B------:R3:W-:Y:S01]  /*0170*/  @!P1 STS [UR20+0x24], R6 ;  /* 0x00002406ff009988 */ /* 0x0007e20008000814 */
[----:B--2---:R-:W-:-:S03]  /*0180*/  UIMAD UR4, UR5, UR4, UR33 ;  /* 0x00000004050472a4 */ /* 0x004fc6000f8e0221 */
[----:B------:R3:W-:Y:S01]  /*0190*/  @!P1 STS [UR20+0x20], R13 ;  /* 0x0000200dff009988 */ /* 0x0007e20008000814 */
[----:B-1----:R-:W-:-:S04]  /*01a0*/  UIMAD UR4, UR4, UR6, UR34 ;  /* 0x00000006040472a4 */ /* 0x002fc8000f8e0222 */
[----:B------:R-:W-:-:S03]  /*01b0*/  UIMAD UR5, UR4, 0x180, URZ ;  /* 0x00000180040578a4 */ /* 0x000fc6000f8e023f */
[----:B------:R-:W-:Y:S01]  /*01c0*/  UMOV UR4, URZ ;  /* 0x0000003f00047c82 */ /* 0x000fe20008000000 */
[----:B------:R-:W-:-:S04]  /*01d0*/  UIADD3 UR22, UP0, UR5, UR26, URZ ;  /* 0x0000001a05167290 */ /* 0x000fc8000ff1e03f */
[----:B------:R-:W-:Y:S01]  /*01e0*/  ULEA.HI.X.SX32 UR23, UR5, UR27, 0x1, UP0 ;  /* 0x0000001b05177291 */ /* 0x000fe200080f0e3f */
[----:B---3--:R-:W-:Y:S11]  /*01f0*/  @P1 BRA `(.L_x_1) ;  /* 0x0000000000181947 */ /* 0x008ff60003800000 */
[----:B------:R-:W1:Y:S01]  /*0200*/  LDS R0, [UR20+0x8] ;  /* 0x00000814ff007984 */ /* 0x000e620008000800 */
[----:B------:R-:W2:Y:S01]  /*0210*/  LDC.64 R8, c[0x0][0x210] ;  /* 0x00008400ff087b82 */ /* 0x000ea20000000a00 */
[----:B------:R-:W-:Y:S02]  /*0220*/  IMAD.MOV.U32 R5, RZ, RZ, 0x70 ;  /* 0x00000070ff057424 */ /* 0x000fe400078e00ff */
[----:B--2---:R2:W-:Y:S03]  /*0230*/  STS.64 [UR20], R8 ;  /* 0x00000008ff007988 */ /* 0x0045e60008000a14 */
[----:B-1----:R-:W-:-:S05]  /*0240*/  LOP3.LUT R0, R0, 0x10, R5, 0xd8, !PT ;  /* 0x0000001000007812 */ /* 0x002fca00078ed805 */
[----:B------:R2:W-:Y:S02]  /*0250*/  STS [UR20+0x8], R0 ;  /* 0x00000800ff007988 */ /* 0x0005e40008000814 */
.L_x_1:
[----:B------:R-:W-:Y:S05]  /*0260*/  BSYNC B0 ;  /* 0x0000000000007941 */ /* 0x000fea0003800000 */
.L_x_0:
[----:B------:R-:W-:Y:S04]  /*0270*/  BSSY B0, `(.L_x_2) ;  /* 0x000000a000007945 */ /* 0x000fe80003800000 */
[----:B------:R-:W-:Y:S05]  /*0280*/  @P1 BRA `(.L_x_3) ;  /* 0x0000000000201947 */ /* 0x000fea0003800000 */
[----:B--2---:R-:W1:Y:S01]  /*0290*/  LDS R0, [UR20+0x34] ;  /* 0x00003414ff007984 */ /* 0x004e620008000800 */
[----:B------:R-:W-:Y:S02]  /*02a0*/  IMAD.MOV.U32 R5, RZ, RZ, 0x1f000000 ;  /* 0x1f000000ff057424 */ /* 0x000fe400078e00ff */
[----:B------:R-:W-:Y:S01]  /*02b0*/  @!P1 IMAD.MOV.U32 R4, RZ, RZ, 0xff ;  /* 0x000000ffff049424 */ /* 0x000fe200078e00ff */
[----:B------:R-:W2:Y:S02]  /*02c0*/  @!P1 LDS R7, [UR20+0x38] ;  /* 0x00003814ff079984 */ /* 0x000ea40008000800 */
[----:B-1----:R-:W-:Y:S02]  /*02d0*/  LOP3.LUT R0, R0, 0xff000000, R5, 0xb8, !PT ;  /* 0xff00000000007812 */ /* 0x002fe400078eb805 */
[----:B--2---:R-:W-:-:S03]  /*02e0*/  @!P1 LOP3.LUT R4, R7, 0xff, R4, 0xb8, !PT ;  /* 0x000000ff07049812 */ /* 0x004fc600078eb804 */
[----:B------:R1:W-:Y:S04]  /*02f0*/  STS [UR20+0x34], R0 ;  /* 0x00003400ff007988 */ /* 0x0003e80008000814 */
[----:B------:R1:W-:Y:S02]  /*0300*/  @!P1 STS [UR20+0x38], R4 ;  /* 0x00003804ff009988 */ /* 0x0003e40008000814 */
.L_x_3:
[----:B------:R-:W-:Y:S05]  /*0310*/  BSYNC B0 ;  /* 0x0000000000007941 */ /* 0x000fea0003800000 */
.L_x_2:
[----:B------:R-:W-:Y:S04]  /*0320*/  BSSY B0, `(.L_x_4) ;  /* 0x000000e000007945 */ /* 0x000fe80003800000 */
[----:B------:R-:W-:Y:S05]  /*0330*/  @P1 BRA `(.L_x_5) ;  /* 0x0000000000301947 */ /* 0x000fea0003800000 */
[----:B-1----:R-:W1:Y:S01]  /*0340*/  LDS R4, [UR20+0x34] ;  /* 0x00003414ff047984 */ /* 0x002e620008000800 */
[----:B------:R-:W3:Y:S03]  /*0350*/  LDC.64 R10, c[0x0][0x238] ;  /* 0x00008e00ff0a7b82 */ /* 0x000ee60000000a00 */
[----:B--2---:R-:W2:Y:S01]  /*0360*/  LDS R0, [UR20+0x1c] ;  /* 0x00001c14ff007984 */ /* 0x004ea20008000800 */
[C---:B---3--:R-:W-:Y:S01]  /*0370*/  SHF.L.U64.HI R8, R10.reuse, 0x1, R11 ;  /* 0x000000010a087819 */ /* 0x048fe2000001020b */
[----:B------:R-:W-:-:S03]  /*0380*/  IMAD.SHL.U32 R5, R10, 0x2, RZ ;  /* 0x000000020a057824 */ /* 0x000fc600078e00ff */
[--C-:B------:R-:W-:Y:S02]  /*0390*/  SHF.R.U32.HI R7, RZ, 0x4, R8.reuse ;  /* 0x00000004ff077819 */ /* 0x100fe40000011608 */
[----:B------:R-:W-:-:S05]  /*03a0*/  SHF.R.U64 R5, R5, 0x4, R8 ;  /* 0x0000000405057819 */ /* 0x000fca0000001208 */
[----:B------:R3:W-:Y:S01]  /*03b0*/  STS [UR20+0xc], R5 ;  /* 0x00000c05ff007988 */ /* 0x0007e20008000814 */
[----:B-1----:R-:W-:Y:S02]  /*03c0*/  LOP3.LUT R4, R4, 0x7, RZ, 0xb8, !PT ;  /* 0x0000000704047812 */ /* 0x002fe400078eb8ff */
[----:B--2---:R-:W-:-:S03]  /*03d0*/  LOP3.LUT R0, R0, 0xf, R7, 0xb8, !PT ;  /* 0x0000000f00007812 */ /* 0x004fc600078eb807 */
[----:B------:R3:W-:Y:S04]  /*03e0*/  STS [UR20+0x34], R4 ;  /* 0x00003404ff007988 */ /* 0x0007e80008000814 */
[----:B------:R3:W-:Y:S02]  /*03f0*/  STS [UR20+0x1c], R0 ;  /* 0x00001c00ff007988 */ /* 0x0007e40008000814 */
.L_x_5:
[----:B------:R-:W-:Y:S05]  /*0400*/  BSYNC B0 ;  /* 0x0000000000007941 */ /* 0x000fea0003800000 */
.L_x_4:
[----:B------:R-:W-:Y:S04]  /*0410*/  BSSY B1, `(.L_x_6) ;  /* 0x000001a000017945 */ /* 0x000fe80003800000 */
[----:B------:R-:W-:Y:S04]  /*0420*/  BSSY B0, `(.L_x_7) ;  /* 0x0000015000007945 */ /* 0x000fe80003800000 */
[----:B------:R-:W-:Y:S05]  /*0430*/  @P1 BRA `(.L_x_8) ;  /* 0x0000000000201947 */ /* 0x000fea0003800000 */
[----:B-123--:R-:W1:Y:S02]  /*0440*/  LDS R0, [UR20+0x34] ;  /* 0x00003414ff007984 */ /* 0x00ee640008000800 */
[----:B-1----:R-:W-:-:S05]  /*0450*/  LOP3.LUT R0, R0, 0x38, RZ, 0xb8, !PT ;  /* 0x0000003800007812 */ /* 0x002fca00078eb8ff */
[----:B------:R1:W-:Y:S01]  /*0460*/  STS [UR20+0x34], R0 ;  /* 0x00003400ff007988 */ /* 0x0003e20008000814 */
[----:B------:R-:W-:Y:S05]  /*0470*/  @P1 BRA `(.L_x_9) ;  /* 0x0000000000201947 */ /* 0x000fea0003800000 */
[----:B-1----:R-:W1:Y:S01]  /*0480*/  LDS R0, [UR20+0x8] ;  /* 0x00000814ff007984 */ /* 0x002e620008000800 */
[----:B------:R-:W-:-:S05]  /*0490*/  IMAD.MOV.U32 R5, RZ, RZ, 0x780 ;  /* 0x00000780ff057424 */ /* 0x000fca00078e00ff */
[----:B-1----:R-:W-:-:S05]  /*04a0*/  LOP3.LUT R0, R0, 0x300, R5, 0xd8, !PT ;  /* 0x0000030000007812 */ /* 0x002fca00078ed805 */
[----:B------:R4:W-:Y:S02]  /*04b0*/  STS [UR20+0x8], R0 ;  /* 0x00000800ff007988 */ /* 0x0009e40008000814 */
.L_x_8:
[----:B------:R-:W-:Y:S05]  /*04c0*/  @P1 BRA `(.L_x_10) ;  /* 0x0000000000281947 */ /* 0x000fea0003800000 */
[----:B-1234-:R-:W1:Y:S02]  /*04d0*/  LDS R0, [UR20+0x8] ;  /* 0x00000814ff007984 */ /* 0x01ee640008000800 */
[----:B-1----:R-:W-:-:S05]  /*04e0*/  LOP3.LUT R0, R0, 0x1800, RZ, 0xb8, !PT ;  /* 0x0000180000007812 */ /* 0x002fca00078eb8ff */
[----:B------:R2:W-:Y:S02]  /*04f0*/  STS [UR20+0x8], R0 ;  /* 0x00000800ff007988 */ /* 0x0005e40008000814 */
.L_x_9:
[----:B------:R-:W-:Y:S05]  /*0500*/  @P1 BREAK B0 ;  /* 0x0000000000001942 */ /* 0x000fea0003800000 */
[----:B------:R-:W-:Y:S05]  /*0510*/  @P1 BRA `(.L_x_11) ;  /* 0x0000000000241947 */ /* 0x000fea0003800000 */
[----:B------:R-:W3:Y:S01]  /*0520*/  LDS R5, [UR20+0x8] ;  /* 0x00000814ff057984 */ /* 0x000ee20008000800 */
[----:B-12---:R-:W-:-:S05]  /*0530*/  IMAD.MOV.U32 R0, RZ, RZ, 0x6000 ;  /* 0x00006000ff007424 */ /* 0x006fca00078e00ff */
[----:B---3--:R-:W-:-:S04]  /*0540*/  LOP3.LUT R0, R5, 0x4000, R0, 0xd8, !PT ;  /* 0x0000400005007812 */ /* 0x008fc800078ed800 */
[----:B------:R-:W-:-:S05]  /*0550*/  LOP3.LUT R0, R0, 0x400000, RZ, 0xb8, !PT ;  /* 0x0040000000007812 */ /* 0x000fca00078eb8ff */
[----:B------:R1:W-:Y:S02]  /*0560*/  STS [UR20+0x8], R0 ;  /* 0x00000800ff007988 */ /* 0x0003e40008000814 */
.L_x_10:
[----:B------:R-:W-:Y:S05]  /*0570*/  BSYNC B0 ;  /* 0x0000000000007941 */ /* 0x000fea0003800000 */
.L_x_7:
[----:B-1234-:R-:W1:Y:S02]  /*0580*/  @!P1 LDS R0, [UR20+0x8] ;  /* 0x00000814ff009984 */ /* 0x01ee640008000800 */
[----:B-1----:R-:W-:-:S05]  /*0590*/  @!P1 LOP3.LUT R0, R0, 0x8000, RZ, 0xb8, !PT ;  /* 0x0000800000009812 */ /* 0x002fca00078eb8ff */
[----:B------:R3:W-:Y:S02]  /*05a0*/  @!P1 STS [UR20+0x8], R0 ;  /* 0x00000800ff009988 */ /* 0x0007e40008000814 */
.L_x_11:
[----:B------:R-:W-:Y:S05]  /*05b0*/  BSYNC B1 ;  /* 0x0000000000017941 */ /* 0x000fea0003800000 */
.L_x_6:
[----:B------:R-:W-:Y:S05]  /*05c0*/  WARPSYNC.ALL ;  /* 0x0000000000007948 */ /* 0x000fea0003800000 */
[----:B------:R-:W4:Y:S02]  /*05d0*/  LDC R7, c[0x0][0x22c] ;  /* 0x00008b00ff077b82 */ /* 0x000f240000000800 */
[----:B----4-:R-:W-:Y:S01]  /*05e0*/  VIADD R7, R7, 0xffffffff ;  /* 0xffffffff07077836 */ /* 0x010fe20000000000 */
[----:B------:R-:W-:Y:S06]  /*05f0*/  @P0 BRA `(.L_x_12) ;  /* 0x0000000000280947 */ /* 0x000fec0003800000 */
[----:B-123--:R-:W1:Y:S01]  /*0600*/  S2R R0, SR_LANEID ;  /* 0x0000000000007919 */ /* 0x00ee620000000000 */
[----:B------:R-:W-:Y:S05]  /*0610*/  WARPSYNC.ALL ;  /* 0x0000000000007948 */ /* 0x000fea0003800000 */
[----:B-1----:R-:W-:-:S05]  /*0620*/  IMAD.SHL.U32 R0, R0, 0x4, RZ ;  /* 0x0000000400007824 */ /* 0x002fca00078e00ff */
[----:B------:R-:W1:Y:S01]  /*0630*/  LDS R9, [R0+UR20] ;  /* 0x0000001400097984 */ /* 0x000e620008000800 */
[----:B------:R-:W-:-:S05]  /*0640*/  IADD3 R4, P2, R0, UR22, RZ ;  /* 0x0000001600047c10 */ /* 0x000fca000ff5e0ff */
[----:B------:R-:W-:-:S05]  /*0650*/  IMAD.X R5, RZ, RZ, UR23, P2 ;  /* 0x00000017ff057e24 */ /* 0x000fca00090e06ff */
[----:B-1----:R4:W5:Y:S01]  /*0660*/  ATOMG.E.EXCH.STRONG.GPU PT, RZ, [R4], R9 ;  /* 0x0000000904ff73a8 */ /* 0x00296200041ee100 */
[----:B------:R-:W-:-:S04]  /*0670*/  DEPBAR {5,4,3,2,1,0} ;  /* 0x0000003f0000791a */ /* 0x000fc80000000000 */
[----:B------:R4:W-:Y:S01]  /*0680*/  UTMACCTL.IV [UR22] ;  /* 0x00000000160079b9 */ /* 0x0009e20008000000 */
[----:B------:R-:W-:Y:S01]  /*0690*/  NOP ;  /* 0x0000000000007918 */ /* 0x000fe20000000000 */
.L_x_12:
[----:B------:R-:W-:Y:S05]  /*06a0*/  @P0 BRA `(.L_x_13) ;  /* 0x00000000000c0947 */ /* 0x000fea0003800000 */
[----:B------:R0:W-:Y:S01]  /*06b0*/  UTMACMDFLUSH ;  /* 0x00000000000079b7 */ /* 0x0001e20000000000 */
[----:B------:R-:W-:Y:S05]  /*06c0*/  @P0 BRA `(.L_x_13) ;  /* 0x0000000000040947 */ /* 0x000fea0003800000 */
[----:B------:R-:W-:-:S04]  /*06d0*/  DEPBAR.LE SB0, 0x0 ;  /* 0x000080000000791a */ /* 0x000fc80000000000 */
.L_x_13:
[----:B------:R-:W-:Y:S05]  /*06e0*/  WARPSYNC.ALL ;  /* 0x0000000000007948 */ /* 0x000fea0003800000 */
[----:B-----5:R-:W-:Y:S06]  /*06f0*/  BAR.SYNC.DEFER_BLOCKING 0x0 ;  /* 0x0000000000007b1d */ /* 0x020fec0000010000 */
[----:B------:R-:W-:Y:S02]  /*0700*/  BSSY B1, `(.L_x_14) ;  /* 0x000000b000017945 */ /* 0x000fe40003800000 */
[----:B------:R-:W-:Y:S06]  /*0710*/  BAR.SYNC.DEFER_BLOCKING 0x0 ;  /* 0x0000000000007b1d */ /* 0x000fec0000010000 */
[----:B------:R1:W-:Y:S01]  /*0720*/  @!P0 STS [R12], RZ ;  /* 0x000000ff0c008388 */ /* 0x0003e20000000800 */
[----:B------:R-:W-:Y:S01]  /*0730*/  NOP ;  /* 0x0000000000007918 */ /* 0x000fe20000000000 */
[----:B------:R-:W-:Y:S05]  /*0740*/  @P1 BRA `(.L_x_15) ;  /* 0x0000000000181947 */ /* 0x000fea0003800000 */
[----:B-123--:R-:W1:Y:S01]  /*0750*/  LDS R0, [UR20+0x8] ;  /* 0x00000814ff007984 */ /* 0x00ee620008000800 */
[----:B----4-:R-:W2:Y:S01]  /*0760*/  LDC.64 R8, c[0x0][0x218] ;  /* 0x00008600ff087b82 */ /* 0x010ea20000000a00 */
[----:B------:R-:W-:Y:S02]  /*0770*/  IMAD.MOV.U32 R5, RZ, RZ, 0x70 ;  /* 0x00000070ff057424 */ /* 0x000fe400078e00ff */
[----:B--2---:R2:W-:Y:S03]  /*0780*/  STS.64 [UR20], R8 ;  /* 0x00000008ff007988 */ /* 0x0045e60008000a14 */
[----:B-1----:R-:W-:-:S05]  /*0790*/  LOP3.LUT R0, R0, 0x10, R5, 0xd8, !PT ;  /* 0x0000001000007812 */ /* 0x002fca00078ed805 */
[----:B------:R2:W-:Y:S02]  /*07a0*/  STS [UR20+0x8], R0 ;  /* 0x00000800ff007988 */ /* 0x0005e40008000814 */
.L_x_15:
[----:B----4-:R-:W-:Y:S05]  /*07b0*/  BSYNC B1 ;  /* 0x0000000000017941 */ /* 0x010fea0003800000 */
.L_x_14:
[----:B------:R-:W-:Y:S04]  /*07c0*/  BSSY B1, `(.L_x_16) ;  /* 0x000000a000017945 */ /* 0x000fe80003800000 */
[----:B------:R-:W-:Y:S05]  /*07d0*/  @P1 BRA `(.L_x_17) ;  /* 0x0000000000201947 */ /* 0x000fea0003800000 */
[----:B-123--:R-:W1:Y:S01]  /*07e0*/  LDS R0, [UR20+0x34] ;  /* 0x00003414ff007984 */ /* 0x00ee620008000800 */
[----:B------:R-:W-:Y:S02]  /*07f0*/  IMAD.MOV.U32 R5, RZ, RZ, 0x3f000000 ;  /* 0x3f000000ff057424 */ /* 0x000fe400078e00ff */
[----:B------:R-:W-:Y:S01]  /*0800*/  @!P1 IMAD.MOV.U32 R4, RZ, RZ, 0x1f ;  /* 0x0000001fff049424 */ /* 0x000fe200078e00ff */
[----:B------:R-:W2:Y:S02]  /*0810*/  @!P1 LDS R9, [UR20+0x38] ;  /* 0x00003814ff099984 */ /* 0x000ea40008000800 */
[----:B-1----:R-:W-:Y:S02]  /*0820*/  LOP3.LUT R0, R0, 0xff000000, R5, 0xb8, !PT ;  /* 0xff00000000007812 */ /* 0x002fe400078eb805 */
[----:B--2---:R-:W-:-:S03]  /*0830*/  @!P1 LOP3.LUT R4, R9, 0xff, R4, 0xb8, !PT ;  /* 0x000000ff09049812 */ /* 0x004fc600078eb804 */
[----:B------:R4:W-:Y:S04]  /*0840*/  STS [UR20+0x34], R0 ;  /* 0x00003400ff007988 */ /* 0x0009e80008000814 */
[----:B------:R4:W-:Y:S02]  /*0850*/  @!P1 STS [UR20+0x38], R4 ;  /* 0x00003804ff009988 */ /* 0x0009e40008000814 */
.L_x_17:
[----:B------:R-:W-:Y:S05]  /*0860*/  BSYNC B1 ;  /* 0x0000000000017941 */ /* 0x000fea0003800000 */
.L_x_16:
[----:B------:R-:W-:Y:S04]  /*0870*/  BSSY B1, `(.L_x_18) ;  /* 0x0000004000017945 */ /* 0x000fe80003800000 */
[----:B------:R-:W-:Y:S05]  /*0880*/  @P1 BRA `(.L_x_19) ;  /* 0x0000000000081947 */ /* 0x000fea0003800000 */
[----:B------:R1:W-:Y:S04]  /*0890*/  STS [UR20+0x24], R13 ;  /* 0x0000240dff007988 */ /* 0x0003e80008000814 */
[----:B------:R1:W-:Y:S02]  /*08a0*/  STS [UR20+0x20], R7 ;  /* 0x00002007ff007988 */ /* 0x0003e40008000814 */
.L_x_19:
[----:B------:R-:W-:Y:S05]  /*08b0*/  BSYNC B1 ;  /* 0x0000000000017941 */ /* 0x000fea0003800000 */
.L_x_18:
[----:B------:R-:W-:Y:S04]  /*08c0*/  BSSY B1, `(.L_x_20) ;  /* 0x000000e000017945 */ /* 0x000fe80003800000 */
[----:B------:R-:W-:Y:S05]  /*08d0*/  @P1 BRA `(.L_x_21) ;  /* 0x0000000000301947 */ /* 0x000fea0003800000 */
[----:B----4-:R-:W4:Y:S01]  /*08e0*/  LDS R4, [UR20+0x34] ;  /* 0x00003414ff047984 */ /* 0x010f220008000800 */
[----:B------:R-:W5:Y:S03]  /*08f0*/  LDC.64 R10, c[0x0][0x240] ;  /* 0x00009000ff0a7b82 */ /* 0x000f660000000a00 */
[----:B-123--:R-:W1:Y:S01]  /*0900*/  LDS R0, [UR20+0x1c] ;  /* 0x00001c14ff007984 */ /* 0x00ee620008000800 */
[C---:B-----5:R-:W-:Y:S01]  /*0910*/  SHF.L.U64.HI R8, R10.reuse, 0x1, R11 ;  /* 0x000000010a087819 */ /* 0x060fe2000001020b */
[----:B------:R-:W-:-:S03]  /*0920*/  IMAD.SHL.U32 R5, R10, 0x2, RZ ;  /* 0x000000020a057824 */ /* 0x000fc600078e00ff */
[--C-:B------:R-:W-:Y:S02]  /*0930*/  SHF.R.U32.HI R9, RZ, 0x4, R8.reuse ;  /* 0x00000004ff097819 */ /* 0x100fe40000011608 */
[----:B------:R-:W-:-:S05]  /*0940*/  SHF.R.U64 R5, R5, 0x4, R8 ;  /* 0x0000000405057819 */ /* 0x000fca0000001208 */
[----:B------:R2:W-:Y:S01]  /*0950*/  STS [UR20+0xc], R5 ;  /* 0x00000c05ff007988 */ /* 0x0005e20008000814 */
[----:B----4-:R-:W-:Y:S02]  /*0960*/  LOP3.LUT R4, R4, 0x7, RZ, 0xb8, !PT ;  /* 0x0000000704047812 */ /* 0x010fe400078eb8ff */
[----:B-1----:R-:W-:-:S03]  /*0970*/  LOP3.LUT R0, R0, 0xf, R9, 0xb8, !PT ;  /* 0x0000000f00007812 */ /* 0x002fc600078eb809 */
[----:B------:R2:W-:Y:S04]  /*0980*/  STS [UR20+0x34], R4 ;  /* 0x00003404ff007988 */ /* 0x0005e80008000814 */
[----:B------:R2:W-:Y:S02]  /*0990*/  STS [UR20+0x1c], R0 ;  /* 0x00001c00ff007988 */ /* 0x0005e40008000814 */
.L_x_21:
[----:B------:R-:W-:Y:S05]  /*09a0*/  BSYNC B1 ;  /* 0x0000000000017941 */ /* 0x000fea0003800000 */
.L_x_20:
[----:B------:R-:W-:Y:S04]  /*09b0*/  BSSY B2, `(.L_x_22) ;  /* 0x000001a000027945 */ /* 0x000fe80003800000 */
[----:B------:R-:W-:Y:S04]  /*09c0*/  BSSY B1, `(.L_x_23) ;  /* 0x0000015000017945 */ /* 0x000fe80003800000 */
[----:B------:R-:W-:Y:S05]  /*09d0*/  @P1 BRA `(.L_x_24) ;  /* 0x0000000000201947 */ /* 0x000fea0003800000 */
[----:B-1234-:R-:W1:Y:S02]  /*09e0*/  LDS R0, [UR20+0x34] ;  /* 0x00003414ff007984 */ /* 0x01ee640008000800 */
[----:B-1----:R-:W-:-:S05]  /*09f0*/  LOP3.LUT R0, R0, 0x38, RZ, 0xb8, !PT ;  /* 0x0000003800007812 */ /* 0x002fca00078eb8ff */
[----:B------:R1:W-:Y:S01]  /*0a00*/  STS [UR20+0x34], R0 ;  /* 0x00003400ff007988 */ /* 0x0003e20008000814 */
[----:B------:R-:W-:Y:S05]  /*0a10*/  @P1 BRA `(.L_x_25) ;  /* 0x0000000000201947 */ /* 0x000fea0003800000 */
[----:B-1----:R-:W1:Y:S01]  /*0a20*/  LDS R0, [UR20+0x8] ;  /* 0x00000814ff007984 */ /* 0x002e620008000800 */
[----:B------:R-:W-:-:S05]  /*0a30*/  IMAD.MOV.U32 R5, RZ, RZ, 0x780 ;  /* 0x00000780ff057424 */ /* 0x000fca00078e00ff */
[----:B-1----:R-:W-:-:S05]  /*0a40*/  LOP3.LUT R0, R0, 0x300, R5, 0xd8, !PT ;  /* 0x0000030000007812 */ /* 0x002fca00078ed805 */
[----:B------:R1:W-:Y:S02]  /*0a50*/  STS [UR20+0x8], R0 ;  /* 0x00000800ff007988 */ /* 0x0003e40008000814 */
.L_x_24:
[----:B------:R-:W-:Y:S05]  /*0a60*/  @P1 BRA `(.L_x_26) ;  /* 0x0000000000281947 */ /* 0x000fea0003800000 */
[----:B-1234-:R-:W1:Y:S02]  /*0a70*/  LDS R0, [UR20+0x8] ;  /* 0x00000814ff007984 */ /* 0x01ee640008000800 */
[----:B-1----:R-:W-:-:S05]  /*0a80*/  LOP3.LUT R0, R0, 0x1800, RZ, 0xb8, !PT ;  /* 0x0000180000007812 */ /* 0x002fca00078eb8ff */
[----:B------:R2:W-:Y:S02]  /*0a90*/  STS [UR20+0x8], R0 ;  /* 0x00000800ff007988 */ /* 0x0005e40008000814 */
.L_x_25:
[----:B------:R-:W-:Y:S05]  /*0aa0*/  @P1 BREAK B1 ;  /* 0x0000000000011942 */ /* 0x000fea0003800000 */
[----:B------:R-:W-:Y:S05]  /*0ab0*/  @P1 BRA `(.L_x_27) ;  /* 0x0000000000241947 */ /* 0x000fea0003800000 */
[----:B-12---:R-:W1:Y:S01]  /*0ac0*/  LDS R0, [UR20+0x8] ;  /* 0x00000814ff007984 */ /* 0x006e620008000800 */
[----:B------:R-:W-:-:S05]  /*0ad0*/  IMAD.MOV.U32 R5, RZ, RZ, 0x6000 ;  /* 0x00006000ff057424 */ /* 0x000fca00078e00ff */
[----:B-1----:R-:W-:-:S04]  /*0ae0*/  LOP3.LUT R0, R0, 0x6000, R5, 0xd8, !PT ;  /* 0x0000600000007812 */ /* 0x002fc800078ed805 */
[----:B------:R-:W-:-:S05]  /*0af0*/  LOP3.LUT R0, R0, 0x400000, RZ, 0xb8, !PT ;  /* 0x0040000000007812 */ /* 0x000fca00078eb8ff */
[----:B------:R1:W-:Y:S02]  /*0b00*/  STS [UR20+0x8], R0 ;  /* 0x00000800ff007988 */ /* 0x0003e40008000814 */
.L_x_26:
[----:B------:R-:W-:Y:S05]  /*0b10*/  BSYNC B1 ;  /* 0x0000000000017941 */ /* 0x000fea0003800000 */
.L_x_23:
[----:B-1234-:R-:W1:Y:S02]  /*0b20*/  @!P1 LDS R0, [UR20+0x8] ;  /* 0x00000814ff009984 */ /* 0x01ee640008000800 */
[----:B-1----:R-:W-:-:S05]  /*0b30*/  @!P1 LOP3.LUT R0, R0, 0x8000, RZ, 0xb8, !PT ;  /* 0x0000800000009812 */ /* 0x002fca00078eb8ff */
[----:B------:R3:W-:Y:S02]  /*0b40*/  @!P1 STS [UR20+0x8], R0 ;  /* 0x00000800ff009988 */ /* 0x0007e40008000814 */
.L_x_27:
[----:B------:R-:W-:Y:S05]  /*0b50*/  BSYNC B2 ;  /* 0x0000000000027941 */ /* 0x000fea0003800000 */
.L_x_22:
[----:B------:R-:W-:Y:S05]  /*0b60*/  WARPSYNC.ALL ;  /* 0x0000000000007948 */ /* 0x000fea0003800000 */
[----:B------:R-:W-:-:S04]  /*0b70*/  UIADD3 UR25, UR5, 0x80, URZ ;  /* 0x0000008005197890 */ /* 0x000fc8000fffe03f */
[----:B------:R-:W-:-:S04]  /*0b80*/  UIADD3 UR24, UP0, UR25, UR26, URZ ;  /* 0x0000001a19187290 */ /* 0x000fc8000ff1e03f */
[----:B------:R-:W-:Y:S01]  /*0b90*/  ULEA.HI.X.SX32 UR25, UR25, UR27, 0x1, UP0 ;  /* 0x0000001b19197291 */ /* 0x000fe200080f0e3f */
[----:B------:R-:W-:Y:S11]  /*0ba0*/  @P0 BRA `(.L_x_28) ;  /* 0x0000000000280947 */ /* 0x000ff60003800000 */
        /* <DEDUP_REMOVED lines=10> */
.L_x_28:
[----:B------:R-:W-:Y:S05]  /*0c50*/  @P0 BRA `(.L_x_29) ;  /* 0x00000000000c0947 */ /* 0x000fea0003800000 */
[----:B------:R0:W-:Y:S01]  /*0c60*/  UTMACMDFLUSH ;  /* 0x00000000000079b7 */ /* 0x0001e20000000000 */
[----:B------:R-:W-:Y:S05]  /*0c70*/  @P0 BRA `(.L_x_29) ;  /* 0x0000000000040947 */ /* 0x000fea0003800000 */
[----:B------:R-:W-:-:S04]  /*0c80*/  DEPBAR.LE SB0, 0x0 ;  /* 0x000080000000791a */ /* 0x000fc80000000000 */
.L_x_29:
        /* <DEDUP_REMOVED lines=13> */
.L_x_31:
[----:B----4-:R-:W-:Y:S05]  /*0d60*/  BSYNC B2 ;  /* 0x0000000000027941 */ /* 0x010fea0003800000 */
.L_x_30:
[----:B------:R-:W-:Y:S04]  /*0d70*/  BSSY B3, `(.L_x_32) ;  /* 0x0000011000037945 */ /* 0x000fe80003800000 */
[----:B------:R-:W-:Y:S04]  /*0d80*/  BSSY B2, `(.L_x_33) ;  /* 0x000000e000027945 */ /* 0x000fe80003800000 */
[----:B------:R-:W-:Y:S05]  /*0d90*/  @P1 BRA `(.L_x_34) ;  /* 0x0000000000241947 */ /* 0x000fea0003800000 */
[----:B-123--:R-:W1:Y:S01]  /*0da0*/  LDS R0, [UR20+0x34] ;  /* 0x00003414ff007984 */ /* 0x00ee620008000800 */
[----:B------:R-:W-:-:S05]  /*0db0*/  IMAD.MOV.U32 R5, RZ, RZ, 0x3f000000 ;  /* 0x3f000000ff057424 */ /* 0x000fca00078e00ff */
[----:B-1----:R-:W-:-:S05]  /*0dc0*/  LOP3.LUT R0, R0, 0xff000000, R5, 0xb8, !PT ;  /* 0xff00000000007812 */ /* 0x002fca00078eb805 */
[----:B------:R1:W-:Y:S01]  /*0dd0*/  STS [UR20+0x34], R0 ;  /* 0x00003400ff007988 */ /* 0x0003e20008000814 */
[----:B------:R-:W-:Y:S05]  /*0de0*/  @P1 BRA `(.L_x_35) ;  /* 0x00000000001c1947 */ /* 0x000fea0003800000 */
[----:B-1----:R-:W1:Y:S01]  /*0df0*/  LDS R0, [UR20+0x38] ;  /* 0x00003814ff007984 */ /* 0x002e620008000800 */
[----:B------:R-:W-:-:S05]  /*0e00*/  IMAD.MOV.U32 R5, RZ, RZ, 0xff ;  /* 0x000000ffff057424 */ /* 0x000fca00078e00ff */
[----:B-1----:R-:W-:-:S05]  /*0e10*/  LOP3.LUT R0, R0, 0xff, R5, 0xb8, !PT ;  /* 0x000000ff00007812 */ /* 0x002fca00078eb805 */
[----:B------:R4:W-:Y:S02]  /*0e20*/  STS [UR20+0x38], R0 ;  /* 0x00003800ff007988 */ /* 0x0009e40008000814 */
.L_x_34:
[----:B------:R-:W-:Y:S05]  /*0e30*/  @P1 BREAK B2 ;  /* 0x0000000000021942 */ /* 0x000fea0003800000 */
[----:B------:R-:W-:Y:S05]  /*0e40*/  @P1 BRA `(.L_x_36) ;  /* 0x00000000000c1947 */ /* 0x000fea0003800000 */
[----:B------:R1:W-:Y:S02]  /*0e50*/  STS [UR20+0x20], R7 ;  /* 0x00002007ff007988 */ /* 0x0003e40008000814 */
.L_x_35:
[----:B------:R-:W-:Y:S05]  /*0e60*/  BSYNC B2 ;  /* 0x0000000000027941 */ /* 0x000fea0003800000 */
.L_x_33:
[----:B------:R1:W-:Y:S02]  /*0e70*/  @!P1 STS [UR20+0x24], R6 ;  /* 0x00002406ff009988 */ /* 0x0003e40008000814 */
.L_x_36:
[----:B------:R-:W-:Y:S05]  /*0e80*/  BSYNC B3 ;  /* 0x0000000000037941 */ /* 0x000fea0003800000 */
.L_x_32:
[----:B------:R-:W-:Y:S05]  /*0e90*/  WARPSYNC.ALL ;  /* 0x0000000000007948 */ /* 0x000fea0003800000 */
[----:B------:R-:W-:Y:S04]  /*0ea0*/  BSSY B3, `(.L_x_37) ;  /* 0x000000e000037945 */ /* 0x000fe80003800000 */
[----:B------:R-:W-:Y:S05]  /*0eb0*/  @P1 BRA `(.L_x_38) ;  /* 0x0000000000301947 */ /* 0x000fea0003800000 */
[----:B------:R-:W5:Y:S01]  /*0ec0*/  LDS R4, [UR20+0x34] ;  /* 0x00003414ff047984 */ /* 0x000f620008000800 */
[----:B--2---:R-:W2:Y:S03]  /*0ed0*/  LDC.64 R8, c[0x0][0x248] ;  /* 0x00009200ff087b82 */ /* 0x004ea60000000a00 */
[----:B-1-34-:R-:W1:Y:S01]  /*0ee0*/  LDS R0, [UR20+0x1c] ;  /* 0x00001c14ff007984 */ /* 0x01ae620008000800 */
[C---:B--2---:R-:W-:Y:S01]  /*0ef0*/  SHF.L.U64.HI R6, R8.reuse, 0x1, R9 ;  /* 0x0000000108067819 */ /* 0x044fe20000010209 */
[----:B------:R-:W-:-:S03]  /*0f00*/  IMAD.SHL.U32 R5, R8, 0x2, RZ ;  /* 0x0000000208057824 */ /* 0x000fc600078e00ff */
[--C-:B------:R-:W-:Y:S02]  /*0f10*/  SHF.R.U32.HI R7, RZ, 0x4, R6.reuse ;  /* 0x00000004ff077819 */ /* 0x100fe40000011606 */
[----:B------:R-:W-:-:S05]  /*0f20*/  SHF.R.U64 R5, R5, 0x4, R6 ;  /* 0x0000000405057819 */ /* 0x000fca0000001206 */
[----:B------:R2:W-:Y:S01]  /*0f30*/  STS [UR20+0xc], R5 ;  /* 0x00000c05ff007988 */ /* 0x0005e20008000814 */
[----:B-----5:R-:W-:Y:S02]  /*0f40*/  LOP3.LUT R4, R4, 0x7, RZ, 0xb8, !PT ;  /* 0x0000000704047812 */ /* 0x020fe400078eb8ff */
[----:B-1----:R-:W-:-:S03]  /*0f50*/  LOP3.LUT R0, R0, 0xf, R7, 0xb8, !PT ;  /* 0x0000000f00007812 */ /* 0x002fc600078eb807 */
[----:B------:R2:W-:Y:S04]  /*0f60*/  STS [UR20+0x34], R4 ;  /* 0x00003404ff007988 */ /* 0x0005e80008000814 */
[----:B------:R2:W-:Y:S02]  /*0f70*/  STS [UR20+0x1c], R0 ;  /* 0x00001c00ff007988 */ /* 0x0005e40008000814 */
.L_x_38:
[----:B------:R-:W-:Y:S05]  /*0f80*/  BSYNC B3 ;  /* 0x0000000000037941 */ /* 0x000fea0003800000 */
.L_x_37:
        /* <DEDUP_REMOVED lines=11> */
.L_x_41:
[----:B------:R-:W-:Y:S05]  /*1040*/  @P1 BRA `(.L_x_43) ;  /* 0x0000000000281947 */ /* 0x000fea0003800000 */
[----:B-1234-:R-:W1:Y:S02]  /*1050*/  LDS R0, [UR20+0x8] ;  /* 0x00000814ff007984 */ /* 0x01ee640008000800 */
[----:B-1----:R-:W-:-:S05]  /*1060*/  LOP3.LUT R0, R0, 0x1800, RZ, 0xb8, !PT ;  /* 0x0000180000007812 */ /* 0x002fca00078eb8ff */
[----:B------:R2:W-:Y:S02]  /*1070*/  STS [UR20+0x8], R0 ;  /* 0x00000800ff007988 */ /* 0x0005e40008000814 */
.L_x_42:
[----:B------:R-:W-:Y:S05]  /*1080*/  @P1 BREAK B4 ;  /* 0x0000000000041942 */ /* 0x000fea0003800000 */
[----:B------:R-:W-:Y:S05]  /*1090*/  @P1 BRA `(.L_x_44) ;  /* 0x0000000000241947 */ /* 0x000fea0003800000 */
[----:B-12---:R-:W1:Y:S01]  /*10a0*/  LDS R0, [UR20+0x8] ;  /* 0x00000814ff007984 */ /* 0x006e620008000800 */
[----:B------:R-:W-:-:S05]  /*10b0*/  IMAD.MOV.U32 R5, RZ, RZ, 0x6000 ;  /* 0x00006000ff057424 */ /* 0x000fca00078e00ff */
[----:B-1----:R-:W-:-:S04]  /*10c0*/  LOP3.LUT R0, R0, 0x6000, R5, 0xd8, !PT ;  /* 0x0000600000007812 */ /* 0x002fc800078ed805 */
[----:B------:R-:W-:-:S05]  /*10d0*/  LOP3.LUT R0, R0, 0x400000, RZ, 0xb8, !PT ;  /* 0x0040000000007812 */ /* 0x000fca00078eb8ff */
[----:B------:R1:W-:Y:S02]  /*10e0*/  STS [UR20+0x8], R0 ;  /* 0x00000800ff007988 */ /* 0x0003e40008000814 */
.L_x_43:
[----:B------:R-:W-:Y:S05]  /*10f0*/  BSYNC B4 ;  /* 0x0000000000047941 */ /* 0x000fea0003800000 */
.L_x_40:
[----:B-1234-:R-:W1:Y:S02]  /*1100*/  @!P1 LDS R0, [UR20+0x8] ;  /* 0x00000814ff009984 */ /* 0x01ee640008000800 */
[----:B-1----:R-:W-:-:S05]  /*1110*/  @!P1 LOP3.LUT R0, R0, 0x8000, RZ, 0xb8, !PT ;  /* 0x0000800000009812 */ /* 0x002fca00078eb8ff */
[----:B------:R3:W-:Y:S02]  /*1120*/  @!P1 STS [UR20+0x8], R0 ;  /* 0x00000800ff009988 */ /* 0x0007e40008000814 */
.L_x_44:
[----:B------:R-:W-:Y:S05]  /*1130*/  BSYNC B3 ;  /* 0x0000000000037941 */ /* 0x000fea0003800000 */
.L_x_39:
[----:B------:R-:W-:Y:S05]  /*1140*/  WARPSYNC.ALL ;  /* 0x0000000000007948 */ /* 0x000fea0003800000 */
[----:B------:R4:W-:Y:S01]  /*1150*/  STL [R1+0x400], RZ ;  /* 0x000400ff01007387 */ /* 0x0009e20000100800 */
[----:B------:R-:W-:Y:S01]  /*1160*/  UIADD3 UR5, UR5, 0x100, URZ ;  /* 0x0000010005057890 */ /* 0x000fe2000fffe03f */
[----:B------:R-:W-:Y:S02]  /*1170*/  ISETP.GE.AND P2, PT, R14, 0x1, PT ;  /* 0x000000010e00780c */ /* 0x000fe40003f46270 */
[----:B------:R-:W-:Y:S01]  /*1180*/  SHF.R.U32.HI R6, RZ, 0x5, R3 ;  /* 0x00000005ff067819 */ /* 0x000fe20000011603 */
[----:B------:R-:W-:-:S04]  /*1190*/  UIADD3 UR26, UP0, UR5, UR26, URZ ;  /* 0x0000001a051a7290 */ /* 0x000fc8000ff1e03f */
[----:B------:R-:W-:Y:S01]  /*11a0*/  ULEA.HI.X.SX32 UR27, UR5, UR27, 0x1, UP0 ;  /* 0x0000001b051b7291 */ /* 0x000fe200080f0e3f */
[----:B----4-:R-:W-:Y:S11]  /*11b0*/  @P0 BRA `(.L_x_45) ;  /* 0x0000000000280947 */ /* 0x010ff60003800000 */
        /* <DEDUP_REMOVED lines=10> */
.L_x_45:
[----:B------:R-:W-:Y:S05]  /*1260*/  @P0 BRA `(.L_x_46) ;  /* 0x00000000000c0947 */ /* 0x000fea0003800000 */
[----:B------:R0:W-:Y:S01]  /*1270*/  UTMACMDFLUSH ;  /* 0x00000000000079b7 */ /* 0x0001e20000000000 */
[----:B------:R-:W-:Y:S05]  /*1280*/  @P0 BRA `(.L_x_46) ;  /* 0x0000000000040947 */ /* 0x000fea0003800000 */
[----:B------:R-:W-:-:S04]  /*1290*/  DEPBAR.LE SB0, 0x0 ;  /* 0x000080000000791a */ /* 0x000fc80000000000 */
.L_x_46:
[----:B------:R1:W-:Y:S01]  /*12a0*/  STL [R1+0x404], RZ ;  /* 0x000404ff01007387 */ /* 0x0003e20000100800 */
[----:B------:R-:W-:Y:S05]  /*12b0*/  WARPSYNC.ALL ;  /* 0x0000000000007948 */ /* 0x000fea0003800000 */
[----:B------:R1:W-:Y:S01]  /*12c0*/  STL [R1+0x408], RZ ;  /* 0x000408ff01007387 */ /* 0x0003e20000100800 */
[----:B-----5:R-:W-:Y:S01]  /*12d0*/  VOTEU.ALL UP1, P1 ;  /* 0x00000000003f7886 */ /* 0x020fe20000820000 */
[----:B------:R-:W-:Y:S01]  /*12e0*/  UMOV UR6, 0x1 ;  /* 0x0000000100067882 */ /* 0x000fe20000000000 */
[----:B------:R-:W-:Y:S01]  /*12f0*/  VOTEU.ALL UP0, P1 ;  /* 0x00000000003f7886 */ /* 0x000fe20000800000 */
[----:B------:R1:W-:Y:S01]  /*1300*/  STL [R1+0x40c], RZ ;  /* 0x00040cff01007387 */ /* 0x0003e20000100800 */
[----:B------:R-:W-:Y:S01]  /*1310*/  VOTEU.ALL UP2, P1 ;  /* 0x00000000003f7886 */ /* 0x000fe20000840000 */
[----:B------:R-:W-:-:S04]  /*1320*/  @!UP1 UIADD3 UR8, -UR6, 0x100000, URZ ;  /* 0x0010000006089890 */ /* 0x000fc8000fffe13f */
[----:B------:R-:W-:Y:S02]  /*1330*/  @!UP1 USHF.L.U32 UR9, UR8, 0xb, URZ ;  /* 0x0000000b08099899 */ /* 0x000fe4000800063f */
[----:B------:R-:W-:Y:S01]  /*1340*/  @!UP1 USHF.L.U32 UR8, UR8, 0x1, URZ ;  /* 0x0000000108089899 */ /* 0x000fe2000800063f */
[----:B------:R-:W-:Y:S01]  /*1350*/  R2UR UR21, R6 ;  /* 0x00000000061572ca */ /* 0x000fe200000e0000 */
[----:B------:R1:W-:Y:S01]  /*1360*/  STL [R1+0x410], RZ ;  /* 0x000410ff01007387 */ /* 0x0003e20000100800 */
[----:B------:R-:W-:-:S04]  /*1370*/  @!UP1 UIADD3 UR12, -UR6, 0x100000, URZ ;  /* 0x00100000060c9890 */ /* 0x000fc8000fffe13f */
[----:B------:R-:W-:Y:S02]  /*1380*/  @!UP1 USHF.L.U32 UR13, UR12, 0xb, URZ ;  /* 0x0000000b0c0d9899 */ /* 0x000fe4000800063f */
[----:B------:R-:W-:Y:S01]  /*1390*/  @!UP1 USHF.L.U32 UR12, UR12, 0x1, URZ ;  /* 0x000000010c0c9899 */ /* 0x000fe2000800063f */
[----:B------:R-:W-:Y:S01]  /*13a0*/  CS2R R24, SRZ ;  /* 0x0000000000187805 */ /* 0x000fe2000001ff00 */
[----:B------:R-:W-:-:S04]  /*13b0*/  @!UP1 UIADD3 UR14, -UR6, 0x100000, URZ ;  /* 0x00100000060e9890 */ /* 0x000fc8000fffe13f */
[----:B------:R-:W-:Y:S02]  /*13c0*/  @!UP1 USHF.L.U32 UR15, UR14, 0xb, URZ ;  /* 0x0000000b0e0f9899 */ /* 0x000fe4000800063f */
[----:B------:R-:W-:Y:S01]  /*13d0*/  @!UP1 USHF.L.U32 UR14, UR14, 0x1, URZ ;  /* 0x000000010e0e9899 */ /* 0x000fe2000800063f */
[----:B------:R1:W-:Y:S01]  /*13e0*/  STL [R1+0x414], RZ ;  /* 0x000414ff01007387 */ /* 0x0003e20000100800 */
[----:B------:R-:W-:-:S04]  /*13f0*/  @!UP1 UIADD3 UR6, -UR6, 0x100000, URZ ;  /* 0x0010000006069890 */ /* 0x000fc8000fffe13f */
[----:B------:R-:W-:Y:S02]  /*1400*/  @!UP1 USHF.L.U32 UR7, UR6, 0xb, URZ ;  /* 0x0000000b06079899 */ /* 0x000fe4000800063f */
[----:B------:R-:W-:Y:S01]  /*1410*/  @!UP1 USHF.L.U32 UR6, UR6, 0x1, URZ ;  /* 0x0000000106069899 */ /* 0x000fe2000800063f */
[----:B------:R-:W-:Y:S01]  /*1420*/  CS2R R26, SRZ ;  /* 0x00000000001a7805 */ /* 0x000fe2000001ff00 */
[----:B------:R-:W-:Y:S01]  /*1430*/  VOTEU.ALL UP1, P1 ;  /* 0x00000000003f7886 */ /* 0x000fe20000820000 */
[----:B------:R1:W-:Y:S01]  /*1440*/  STL [R1+0x418], RZ ;  /* 0x000418ff01007387 */ /* 0x0003e20000100800 */
[----:B------:R-:W-:Y:S01]  /*1450*/  VOTEU.ALL UP3, P1 ;  /* 0x00000000003f7886 */ /* 0x000fe20000860000 */
[----:B------:R-:W-:Y:S01]  /*1460*/  USHF.L.U32 UR32, UR33, 0x8, URZ ;  /* 0x0000000821207899 */ /* 0x000fe2000800063f */
[----:B------:R-:W-:Y:S01]  /*1470*/  CS2R R28, SRZ ;  /* 0x00000000001c7805 */ /* 0x000fe2000001ff00 */
[----:B------:R1:W-:Y:S01]  /*1480*/  STL [R1+0x41c], RZ ;  /* 0x00041cff01007387 */ /* 0x0003e20000100800 */
[----:B------:R-:W-:Y:S01]  /*1490*/  USHF.L.U32 UR11, UR34, 0x8, URZ ;  /* 0x00000008220b7899 */ /* 0x000fe2000800063f */
[----:B------:R-:W-:-:S02]  /*14a0*/  CS2R R30, SRZ ;  /* 0x00000000001e7805 */ /* 0x000fc4000001ff00 */
[----:B------:R-:W-:Y:S01]  /*14b0*/  CS2R R32, SRZ ;  /* 0x0000000000207805 */ /* 0x000fe2000001ff00 */
[----:B------:R1:W-:Y:S01]  /*14c0*/  STL [R1+0x420], RZ ;  /* 0x000420ff01007387 */ /* 0x0003e20000100800 */
[----:B------:R-:W-:Y:S02]  /*14d0*/  CS2R R34, SRZ ;  /* 0x0000000000227805 */ /* 0x000fe4000001ff00 */
[----:B------:R-:W-:Y:S02]  /*14e0*/  CS2R R36, SRZ ;  /* 0x0000000000247805 */ /* 0x000fe4000001ff00 */
[----:B------:R-:W-:Y:S01]  /*14f0*/  CS2R R38, SRZ ;  /* 0x0000000000267805 */ /* 0x000fe2000001ff00 */
[----:B------:R1:W-:Y:S01]  /*1500*/  STL [R1+0x424], RZ ;  /* 0x000424ff01007387 */ /* 0x0003e20000100800 */
[----:B------:R-:W-:Y:S02]  /*1510*/  CS2R R40, SRZ ;  /* 0x0000000000287805 */ /* 0x000fe4000001ff00 */
        /* <DEDUP_REMOVED lines=72> */
[----:B------:R-:W-:Y:S01]  /*19a0*/  CS2R R150, SRZ ;  /* 0x0000000000967805 */ /* 0x000fe2000001ff00 */
[----:B------:R1:W-:Y:S04]  /*19b0*/  STL [R1+0x470], RZ ;  /* 0x000470ff01007387 */ /* 0x0003e80000100800 */
        /* <DEDUP_REMOVED lines=227> */
[----:B------:R1:W-:Y:S04]  /*27f0*/  STL [R1], RZ ;  /* 0x000000ff01007387 */ /* 0x0003e80000100800 */
        /* <DEDUP_REMOVED lines=44> */
[----:B------:R1:W-:Y:S01]  /*2ac0*/  STL [R1+0xb4], RZ ;  /* 0x0000b4ff01007387 */ /* 0x0003e20000100800 */
[----:B------:R-:W-:Y:S06]  /*2ad0*/  BAR.SYNC.DEFER_BLOCKING 0x0 ;  /* 0x0000000000007b1d */ /* 0x000fec0000010000 */
[----:B------:R1:W-:Y:S04]  /*2ae0*/  STL [R1+0xb8], RZ ;  /* 0x0000b8ff01007387 */ /* 0x0003e80000100800 */
[----:B------:R1:W-:Y:S04]  /*2af0*/  STL [R1+0xbc], RZ ;  /* 0x0000bcff01007387 */ /* 0x0003e80000100800 */
[----:B------:R1:W-:Y:S04]  /*2b00*/  STL [R1+0xc0], RZ ;  /* 0x0000c0ff01007387 */ /* 0x0003e80000100800 */
[----:B------:R1:W-:Y:S04]  /*2b10*/  STL [R1+0xc4], RZ ;  /* 0x0000c4ff01007387 */ /* 0x0003e80000100800 */
[----:B------:R1:W-:Y:S04]  /*2b20*/  STL [R1+0xc8], RZ ;  /* 0x0000c8ff01007387 */ /* 0x0003e80000100800 */
[----:B------:R-:W2:Y:S02]  /*2b30*/  FENCE.VIEW.ASYNC.S ;  /* 0x00000000000073c6 */ /* 0x000ea40000000000 */
[----:B--2---:R1:W2:Y:S02]  /*2b40*/  @!UP0 SYNCS.EXCH.64 URZ, [UR20+0x20000], UR8 ;  /* 0x02000008143f85b2 */ /* 0x0042a40008000100 */
        /* <DEDUP_REMOVED lines=20> */
[----:B--2---:R-:W-:Y:S06]  /*2c90*/  BAR.SYNC.DEFER_BLOCKING 0x0 ;  /* 0x0000000000007b1d */ /* 0x004fec0000010000 */
[----:B------:R1:W-:Y:S04]  /*2ca0*/  STL [R1+0x11c], RZ ;  /* 0x00011cff01007387 */ /* 0x0003e80000100800 */
[----:B------:R1:W-:Y:S04]  /*2cb0*/  STL [R1+0x120], RZ ;  /* 0x000120ff01007387 */ /* 0x0003e80000100800 */
[----:B------:R1:W-:Y:S04]  /*2cc0*/  STL [R1+0x124], RZ ;  /* 0x000124ff01007387 */ /* 0x0003e80000100800 */
[----:B------:R1:W-:Y:S04]  /*2cd0*/  STL [R1+0x128], RZ ;  /* 0x000128ff01007387 */ /* 0x0003e80000100800 */
[----:B------:R1:W-:Y:S01]  /*2ce0*/  STL [R1+0x12c], RZ ;  /* 0x00012cff01007387 */ /* 0x0003e20000100800 */
[----:B------:R1:W2:Y:S03]  /*2cf0*/  @!UP1 SYNCS.EXCH.64 URZ, [UR20+0x20008], UR12 ;  /* 0x0200080c143f95b2 */ /* 0x0002a60008000100 */
        /* <DEDUP_REMOVED lines=55> */
[----:B------:R1:W-:Y:S01]  /*3070*/  STL [R1+0x1fc], RZ ;  /* 0x0001fcff01007387 */ /* 0x0003e20000100800 */
[----:B------:R-:W-:Y:S05]  /*3080*/  @!P2 BRA `(.L_x_47) ;  /* 0x0000004800eca947 */ /* 0x000fea0003800000 */
[----:B------:R1:W-:Y:S01]  /*3090*/  STL [R1+0x400], RZ ;  /* 0x000400ff01007387 */ /* 0x0003e20000100800 */
[----:B------:R-:W-:Y:S02]  /*30a0*/  CS2R R24, SRZ ;  /* 0x0000000000187805 */ /* 0x000fe4000001ff00 */
[----:B------:R-:W-:Y:S02]  /*30b0*/  CS2R R26, SRZ ;  /* 0x00000000001a7805 */ /* 0x000fe4000001ff00 */
[----:B------:R-:W-:Y:S01]  /*30c0*/  CS2R R28, SRZ ;  /* 0x00000000001c7805 */ /* 0x000fe2000001ff00 */
[----:B------:R1:W-:Y:S01]  /*30d0*/  STL [R1+0x404], RZ ;  /* 0x000404ff01007387 */ /* 0x0003e20000100800 */
[----:B------:R-:W-:Y:S02]  /*30e0*/  CS2R R30, SRZ ;  /* 0x00000000001e7805 */ /* 0x000fe4000001ff00 */
[----:B------:R-:W-:Y:S02]  /*30f0*/  CS2R R32, SRZ ;  /* 0x0000000000207805 */ /* 0x000fe4000001ff00 */
[----:B------:R-:W-:Y:S01]  /*3100*/  CS2R R34, SRZ ;  /* 0x0000000000227805 */ /* 0x000fe2000001ff00 */
[----:B------:R1:W-:Y:S01]  /*3110*/  STL [R1+0x408], RZ ;  /* 0x000408ff01007387 */ /* 0x0003e20000100800 */
[----:B------:R-:W-:-:S02]  /*3120*/  CS2R R36, SRZ ;  /* 0x0000000000247805 */ /* 0x000fc4000001ff00 */
        /* <DEDUP_REMOVED lines=75> */
[----:B------:R-:W-:Y:S01]  /*35e0*/  CS2R R150, SRZ ;  /* 0x0000000000967805 */ /* 0x000fe2000001ff00 */
[----:B------:R-:W-:Y:S01]  /*35f0*/  UMOV UR5, URZ ;  /* 0x0000003f00057c82 */ /* 0x000fe20008000000 */
[----:B------:R-:W-:Y:S01]  /*3600*/  UMOV UR10, URZ ;  /* 0x0000003f000a7c82 */ /* 0x000fe20008000000 */
        /* <DEDUP_REMOVED lines=361> */
[----:B------:R1:W-:Y:S02]  /*4ca0*/  STL [R1+0x1fc], RZ ;  /* 0x0001fcff01007387 */ /* 0x0003e40000100800 */
.L_x_49:
[----:B--2---:R-:W-:Y:S01]  /*4cb0*/  BAR.SYNC.DEFER_BLOCKING 0x0 ;  /* 0x0000000000007b1d */ /* 0x004fe20000010000 */
[----:B------:R-:W-:Y:S01]  /*4cc0*/  ULEA UR19, UR5, UR20, 0x3 ;  /* 0x0000001405137291 */ /* 0x000fe2000f8e183f */
[----:B-1-3--:R-:W-:Y:S01]  /*4cd0*/  @!P1 IMAD.MOV.U32 R0, RZ, RZ, 0x8000 ;  /* 0x00008000ff009424 */ /* 0x00afe200078e00ff */
[----:B------:R-:W-:Y:S01]  /*4ce0*/  ELECT P0, URZ, PT ;  /* 0x00000000003f782f */ /* 0x000fe20003800000 */
[----:B------:R-:W-:-:S03]  /*4cf0*/  ULEA UR8, UR5, UR20, 0xe ;  /* 0x0000001405087291 */ /* 0x000fc6000f8e703f */
[----:B------:R-:W-:Y:S01]  /*4d00*/  ISETP.LT.U32.AND P0, PT, R2, 0x20, P0 ;  /* 0x000000200200780c */ /* 0x000fe20000701070 */
[----:B------:R-:W-:Y:S02]  /*4d10*/  UIADD3 UR9, UR19, 0x20000, URZ ;  /* 0x0002000013097890 */ /* 0x000fe4000fffe03f */
[----:B------:R-:W-:Y:S02]  /*4d20*/  ULOP3.LUT UR12, UR21, 0x3, URZ, 0xc0, !UPT ;  /* 0x00000003150c7892 */ /* 0x000fe4000f8ec03f */
[----:B------:R-:W-:Y:S02]  /*4d30*/  UIADD3 UR16, UR8, 0x10000, URZ ;  /* 0x0001000008107890 */ /* 0x000fe4000fffe03f */
[----:B------:R-:W-:Y:S02]  /*4d40*/  ULEA UR14, UR12, UR32, 0x6 ;  /* 0x000000200c0e7291 */ /* 0x000fe4000f8e303f */
[----:B------:R-:W-:Y:S01]  /*4d50*/  ULEA UR12, UR12, UR16, 0xc ;  /* 0x000000100c0c7291 */ /* 0x000fe2000f8e603f */
[----:B------:R-:W-:Y:S01]  /*4d60*/  UMOV UR15, UR10 ;  /* 0x0000000a000f7c82 */ /* 0x000fe20008000000 */
[----:B------:R-:W-:-:S02]  /*4d70*/  UMOV UR13, UR9 ;  /* 0x00000009000d7c82 */ /* 0x000fc40008000000 */
[----:B------:R-:W-:Y:S01]  /*4d80*/  VOTEU.ANY UP0, P0 ;  /* 0x00000000003f7886 */ /* 0x000fe20000000100 */
[----:B------:R-:W-:Y:S01]  /*4d90*/  VOTEU.ANY UP1, P0 ;  /* 0x00000000003f7886 */ /* 0x000fe20000020100 */
[----:B------:R-:W-:Y:S01]  /*4da0*/  USHF.R.U32.HI UR17, URZ, 0x4, UR16 ;  /* 0x000000043f117899 */ /* 0x000fe20008011610 */
[----:B------:R1:W-:Y:S01]  /*4db0*/  @!P1 SYNCS.ARRIVE.TRANS64 RZ, [UR19+0x20000], R0 ;  /* 0x02000000ffff99a7 */ /* 0x0003e20008000013 */
[----:B------:R2:W-:Y:S06]  /*4dc0*/  MEMBAR.ALL.CTA ;  /* 0x0000000000007992 */ /* 0x0005ec0000008000 */
[----:B--2---:R-:W2:Y:S01]  /*4dd0*/  FENCE.VIEW.ASYNC.S ;  /* 0x00000000000073c6 */ /* 0x004ea20000000000 */
[----:B------:R-:W-:Y:S01]  /*4de0*/  @UP0 UMOV UR6, UR22 ;  /* 0x0000001600060c82 */ /* 0x000fe20008000000 */
[----:B------:R-:W-:Y:S01]  /*4df0*/  @UP0 UMOV UR7, UR23 ;  /* 0x0000001700070c82 */ /* 0x000fe20008000000 */
[----:B------:R-:W-:-:S02]  /*4e00*/  USHF.R.U32.HI UR16, URZ, 0x4, UR8 ;  /* 0x000000043f107899 */ /* 0x000fc40008011608 */
[----:B------:R-:W-:Y:S01]  /*4e10*/  USGXT.U32 UR17, UR17, 0xe ;  /* 0x0000000e1111789a */ /* 0x000fe20008000000 */
[----:B-1----:R-:W-:Y:S01]  /*4e20*/  IMAD.U32 R0, RZ, RZ, UR4 ;  /* 0x00000004ff007e24 */ /* 0x002fe2000f8e00ff */
[----:B------:R-:W-:Y:S02]  /*4e30*/  USGXT.U32 UR16, UR16, 0xe ;  /* 0x0000000e1010789a */ /* 0x000fe40008000000 */
[----:B------:R-:W-:Y:S02]  /*4e40*/  ULOP3.LUT UR18, UR17, 0x1000000, URZ, 0xfc, !UPT ;  /* 0x0100000011127892 */ /* 0x000fe4000f8efc3f */
[----:B------:R-:W-:Y:S01]  /*4e50*/  SHF.L.U32 R0, R0, 0x1f, RZ ;  /* 0x0000001f00007819 */ /* 0x000fe200000006ff */
[----:B--2---:R-:W-:Y:S06]  /*4e60*/  BAR.SYNC.DEFER_BLOCKING 0x0 ;  /* 0x0000000000007b1d */ /* 0x004fec0000010000 */
[----:B------:R1:W-:Y:S02]  /*4e70*/  @UP1 UTMALDG.2D [UR8], [UR6] ;  /* 0x00000008060015b4 */ /* 0x0003e40008008000 */
[----:B------:R-:W-:Y:S06]  /*4e80*/  BAR.SYNC.DEFER_BLOCKING 0x0 ;  /* 0x0000000000007b1d */ /* 0x000fec0000010000 */
[----:B------:R1:W-:Y:S02]  /*4e90*/  UTMALDG.2D [UR12], [UR24] ;  /* 0x0000000c180075b4 */ /* 0x0003e40008008000 */
[----:B------:R-:W-:Y:S06]  /*4ea0*/  BAR.SYNC.DEFER_BLOCKING 0x0 ;  /* 0x0000000000007b1d */ /* 0x000fec0000010000 */
[----:B------:R-:W2:Y:S02]  /*4eb0*/  SYNCS.PHASECHK.TRANS64.TRYWAIT P0, [UR19+0x20000], R0 ;  /* 0x02000000ff0075a7 */ /* 0x000ea40008000153 */
[----:B-12---:R-:W-:Y:S05]  /*4ec0*/  @!P0 BRA `(.L_x_48) ;  /* 0x00000070000c8947 */ /* 0x006fea0003800000 */
.L_x_50:
[----:B------:R-:W-:Y:S01]  /*4ed0*/  STL.64 [R1+0x6c8], R150 ;  /* 0x0006c89601007387 */ /* 0x000fe20000100a00 */
[----:B------:R-:W-:Y:S01]  /*4ee0*/  UMOV UR12, UR16 ;  /* 0x00000010000c7c82 */ /* 0x000fe20008000000 */
[----:B------:R-:W-:Y:S01]  /*4ef0*/  UMOV UR13, 0x80000020 ;  /* 0x80000020000d7882 */ /* 0x000fe20000000000 */
[----:B------:R-:W-:Y:S01]  /*4f00*/  UMOV UR14, UR18 ;  /* 0x00000012000e7c82 */ /* 0x000fe20008000000 */
[----:B------:R-:W-:Y:S01]  /*4f10*/  STL.64 [R1+0x6c0], R148 ;  /* 0x0006c09401007387 */ /* 0x000fe20000100a00 */
[----:B------:R-:W-:Y:S01]  /*4f20*/  UMOV UR15, 0x40000040 ;  /* 0x40000040000f7882 */ /* 0x000fe20000000000 */
[----:B------:R-:W-:Y:S01]  /*4f30*/  UMOV UR8, URZ ;  /* 0x0000003f00087c82 */ /* 0x000fe20008000000 */
[----:B------:R-:W-:Y:S01]  /*4f40*/  UMOV UR19, 0x40000040 ;  /* 0x4000004000137882 */ /* 0x000fe20000000000 */
[----:B------:R-:W-:Y:S01]  /*4f50*/  STL.64 [R1+0x6b8], R146 ;  /* 0x0006b89201007387 */ /* 0x000fe20000100a00 */
[----:B------:R-:W-:Y:S01]  /*4f60*/  UMOV UR6, UR17 ;  /* 0x0000001100067c82 */ /* 0x000fe20008000000 */
[----:B------:R-:W-:Y:S01]  /*4f70*/  UMOV UR7, URZ ;  /* 0x0000003f00077c82 */ /* 0x000fe20008000000 */
[----:B------:R-:W1:Y:S01]  /*4f80*/  LDC R0, c[0x0][0x230] ;  /* 0x00008c00ff007b82 */ /* 0x000e620000000800 */
[----:B------:R-:W-:Y:S04]  /*4f90*/  STL.64 [R1+0x6b0], R144 ;  /* 0x0006b09001007387 */ /* 0x000fe80000100a00 */
        /* <DEDUP_REMOVED lines=9> */
[----:B------:R2:W-:Y:S04]  /*5030*/  STL.64 [R1+0x660], R124 ;  /* 0x0006607c01007387 */ /* 0x0005e80000100a00 */
[----:B--2---:R-:W2:Y:S04]  /*5040*/  LDL.LU.64 R124, [R1] ;  /* 0x00000000017c7983 */ /* 0x004ea80000300a00 */
[----:B------:R-:W3:Y:S04]  /*5050*/  LDL.LU.64 R126, [R1+0x8] ;  /* 0x00000800017e7983 */ /* 0x000ee80000300a00 */
[----:B------:R-:W5:Y:S04]  /*5060*/  LDL.LU.64 R128, [R1+0x10] ;  /* 0x0000100001807983 */ /* 0x000f680000300a00 */
[----:B------:R-:W4:Y:S04]  /*5070*/  LDL.LU.64 R130, [R1+0x18] ;  /* 0x0000180001827983 */ /* 0x000f280000300a00 */
[----:B------:R-:W2:Y:S04]  /*5080*/  LDL.LU.64 R132, [R1+0x20] ;  /* 0x0000200001847983 */ /* 0x000ea80000300a00 */
        /* <DEDUP_REMOVED lines=9> */
[----:B---3--:R-:W-:Y:S04]  /*5120*/  STL.64 [R1+0x8c8], R150 ;  /* 0x0008c89601007387 */ /* 0x008fe80000100a00 */
[----:B--2---:R-:W-:Y:S04]  /*5130*/  STL.64 [R1+0x8c0], R148 ;  /* 0x0008c09401007387 */ /* 0x004fe80000100a00 */
[----:B----4-:R-:W-:Y:S04]  /*5140*/  STL.64 [R1+0x8b8], R146 ;  /* 0x0008b89201007387 */ /* 0x010fe80000100a00 */
[----:B-----5:R-:W-:Y:S04]  /*5150*/  STL.64 [R1+0x8b0], R144 ;  /* 0x0008b09001007387 */ /* 0x020fe80000100a00 */
        /* <DEDUP_REMOVED lines=60> */
[----:B--2---:R-:W2:Y:S04]  /*5520*/  LDL.LU.64 R24, [R1+0x200] ;  /* 0x0002000001187983 */ /* 0x004ea80000300a00 */
[----:B------:R-:W3:Y:S04]  /*5530*/  LDL.LU.64 R26, [R1+0x208] ;  /* 0x00020800011a7983 */ /* 0x000ee80000300a00 */
[----:B------:R-:W4:Y:S04]  /*5540*/  LDL.LU.64 R28, [R1+0x210] ;  /* 0x00021000011c7983 */ /* 0x000f280000300a00 */
[----:B------:R-:W5:Y:S04]  /*5550*/  LDL.LU.64 R30, [R1+0x218] ;  /* 0x00021800011e7983 */ /* 0x000f680000300a00 */
[----:B------:R-:W2:Y:S04]  /*5560*/  LDL.LU.64 R32, [R1+0x220] ;  /* 0x0002200001207983 */ /* 0x000ea80000300a00 */
        /* <DEDUP_REMOVED lines=59> */
[----:B-----5:R-:W-:Y:S04]  /*5920*/  STL.64 [R1+0xac8], R150 ;  /* 0x000ac89601007387 */ /* 0x020fe80000100a00 */
[----:B----4-:R-:W-:Y:S04]  /*5930*/  STL.64 [R1+0xac0], R148 ;  /* 0x000ac09401007387 */ /* 0x010fe80000100a00 */
[----:B---3--:R-:W-:Y:S04]  /*5940*/  STL.64 [R1+0xab8], R146 ;  /* 0x000ab89201007387 */ /* 0x008fe80000100a00 */
[----:B--2---:R-:W-:Y:S04]  /*5950*/  STL.64 [R1+0xab0], R144 ;  /* 0x000ab09001007387 */ /* 0x004fe80000100a00 */
        /* <DEDUP_REMOVED lines=61> */
[----:B------:R-:W2:Y:S04]  /*5d30*/  LDL.LU.64 R26, [R1+0x408] ;  /* 0x00040800011a7983 */ /* 0x000ea80000300a00 */
        /* <DEDUP_REMOVED lines=61> */
[----:B------:R-:W2:Y:S01]  /*6110*/  LDL.LU.64 R150, [R1+0x5f8] ;  /* 0x0005f80001967983 */ /* 0x000ea20000300a00 */
[----:B------:R-:W-:Y:S01]  /*6120*/  UIADD3 UR16, UP0, UR16, 0x2, URZ ;  /* 0x0000000210107890 */ /* 0x000fe2000ff1e03f */
[----:B------:R-:W-:-:S02]  /*6130*/  UMOV UR18, 0x1000080 ;  /* 0x0100008000127882 */ /* 0x000fc40000000000 */
[----:B------:R-:W3:Y:S01]  /*6140*/  LDL.LU.64 R152, [R1+0x70] ;  /* 0x0000700001987983 */ /* 0x000ee20000300a00 */
[----:B------:R-:W-:Y:S02]  /*6150*/  UIADD3.64 UR18, UR6, UR18, URZ ;  /* 0x0000001206127297 */ /* 0x000fe4000fffe03f */
[----:B------:R-:W-:Y:S01]  /*6160*/  UIADD3.X UR17, UR8, -0x7fffffe0, URZ, UP0, !UPT ;  /* 0x8000002008117890 */ /* 0x000fe200087fe43f */
[----:B------:R-:W3:Y:S04]  /*6170*/  LDL.LU.64 R154, [R1+0x78] ;  /* 0x00007800019a7983 */ /* 0x000ee80000300a00 */
        /* <DEDUP_REMOVED lines=47> */
[----:B------:R-:W3:Y:S01]  /*6470*/  LDL.LU.64 R250, [R1+0x1f8] ;  /* 0x0001f80001fa7983 */ /* 0x000ee20000300a00 */
[----:B--2---:R-:W-:-:S06]  /*6480*/  WARPGROUP.ARRIVE ;  /* 0x00000000000079c5 */ /* 0x004fcc0000000000 */
[----:B------:R-:W-:Y:S03]  /*6490*/  HGMMA.64x256x16.F32 R24, gdesc[UR12].tnspB, R24, gsb0 ;  /* 0x43e000000c1879f0 */ /* 0x000fe60008000818 */
[----:B------:R-:W-:Y:S02]  /*64a0*/  WARPGROUP.DEPBAR.LE gsb0, 0x0 ;  /* 0x00008000000079c5 */ /* 0x000fe40000010000 */
[----:B------:R-:W-:-:S15]  /*64b0*/  WARPGROUP.ARRIVE ;  /* 0x00000000000079c5 */ /* 0x000fde0000000000 */
[----:B------:R-:W-:-:S08]  /*64c0*/  NOP ;  /* 0x0000000000007918 */ /* 0x000fd00000000000 */
[----:B------:R-:W-:Y:S03]  /*64d0*/  HGMMA.64x256x16.F32 R24, gdesc[UR16].tnspB, R24, gsb0 ;  /* 0x43e00000101879f0 */ /* 0x000fe60008000818 */
[----:B------:R-:W-:Y:S02]  /*64e0*/  WARPGROUP.DEPBAR.LE gsb0, 0x0 ;  /* 0x00008000000079c5 */ /* 0x000fe40000010000 */
        /* <DEDUP_REMOVED lines=128> */
[----:B------:R-:W-:-:S02]  /*6cf0*/  UIADD3.64 UR12, UR16, 0xfe, URZ ;  /* 0x000000fe100c7897 */ /* 0x000fc4000fffe03f */
[----:B------:R-:W-:Y:S01]  /*6d00*/  UIADD3.64 UR28, UR16, 0x100, URZ ;  /* 0x00000100101c7897 */ /* 0x000fe2000fffe03f */
[----:B------:R-:W-:Y:S01]  /*6d10*/  UMOV UR30, UR18 ;  /* 0x00000012001e7c82 */ /* 0x000fe20008000000 */
[----:B------:R-:W-:Y:S01]  /*6d20*/  UMOV UR31, UR19 ;  /* 0x00000013001f7c82 */ /* 0x000fe20008000000 */
        /* <DEDUP_REMOVED lines=71> */
[----:B--2---:R-:W3:Y:S04]  /*71a0*/  LDL.LU.64 R150, [R1+0x8c8] ;  /* 0x0008c80001967983 */ /* 0x004ee80000300a00 */
        /* <DEDUP_REMOVED lines=13> */
[----:B------:R-:W-:-:S02]  /*7280*/  UIADD3.64 UR12, UR16, 0x1fe, URZ ;  /* 0x000001fe100c7897 */ /* 0x000fc4000fffe03f */
[----:B------:R-:W-:Y:S01]  /*7290*/  UIADD3.64 UR28, UR16, 0x200, URZ ;  /* 0x00000200101c7897 */ /* 0x000fe2000fffe03f */
[----:B------:R-:W2:Y:S01]  /*72a0*/  LDL.LU.64 R122, [R1+0x858] ;  /* 0x00085800017a7983 */ /* 0x000ea20000300a00 */
[----:B------:R-:W-:Y:S01]  /*72b0*/  UMOV UR30, UR18 ;  /* 0x00000012001e7c82 */ /* 0x000fe20008000000 */
[----:B------:R-:W-:Y:S02]  /*72c0*/  UMOV UR31, UR19 ;  /* 0x00000013001f7c82 */ /* 0x000fe40008000000 */
        /* <DEDUP_REMOVED lines=49> */
[----:B---3--:R-:W-:-:S06]  /*75e0*/  WARPGROUP.ARRIVE ;  /* 0x00000000000079c5 */ /* 0x008fcc0000000000 */
[----:B------:R-:W-:Y:S03]  /*75f0*/  HGMMA.64x256x16.F32 R124, gdesc[UR12].tnspB, R124, gsb0 ;  /* 0x43e000000c7c79f0 */ /* 0x000fe6000800087c */
[----:B------:R-:W-:Y:S02]  /*7600*/  WARPGROUP.DEPBAR.LE gsb0, 0x0 ;  /* 0x00008000000079c5 */ /* 0x000fe40000010000 */
[----:B------:R-:W-:-:S15]  /*7610*/  WARPGROUP.ARRIVE ;  /* 0x00000000000079c5 */ /* 0x000fde0000000000 */
[----:B------:R-:W-:-:S08]  /*7620*/  NOP ;  /* 0x0000000000007918 */ /* 0x000fd00000000000 */
[----:B------:R-:W-:Y:S03]  /*7630*/  HGMMA.64x256x16.F32 R124, gdesc[UR28].tnspB, R124, gsb0 ;  /* 0x43e000001c7c79f0 */ /* 0x000fe6000800087c */
[----:B------:R-:W-:Y:S02]  /*7640*/  WARPGROUP.DEPBAR.LE gsb0, 0x0 ;  /* 0x00008000000079c5 */ /* 0x000fe40000010000 */
[----:B------:R-:W-:Y:S04]  /*7650*/  STL.64 [R1], R124 ;  /* 0x0000007c01007387 */ /* 0x000fe80000100a00 */
        /* <DEDUP_REMOVED lines=63> */
[----:B---3--:R-:W2:Y:S04]  /*7a50*/  LDL.LU.64 R150, [R1+0x6c8] ;  /* 0x0006c80001967983 */ /* 0x008ea80000300a00 */
        /* <DEDUP_REMOVED lines=14> */
[----:B------:R-:W-:Y:S02]  /*7b40*/  UIADD3.64 UR16, UR16, 0x300, URZ ;  /* 0x0000030010107897 */ /* 0x000fe4000fffe03f */
[----:B------:R-:W-:Y:S02]  /*7b50*/  UIADD3 UR10, UR10, 0x20, URZ ;  /* 0x000000200a0a7890 */ /* 0x000fe4000fffe03f */
[----:B------:R-:W-:-:S04]  /*7b60*/  UIADD3 UR5, UR5, 0x1, URZ ;  /* 0x0000000105057890 */ /* 0x000fc8000fffe03f */
[----:B-1----:R-:W-:Y:S01]  /*7b70*/  ISETP.LE.AND P0, PT, R0, UR10, PT ;  /* 0x0000000a00007c0c */ /* 0x002fe2000bf03270 */
[----:B------:R-:W-:-:S04]  /*7b80*/  UISETP.NE.U32.AND UP0, UPT, UR5, 0x4, UPT ;  /* 0x000000040500788c */ /* 0x000fc8000bf05070 */
[----:B------:R-:W-:Y:S02]  /*7b90*/  USEL UR6, URZ, 0x1, UP0 ;  /* 0x000000013f067887 */ /* 0x000fe40008000000 */
[----:B------:R-:W-:Y:S02]  /*7ba0*/  USEL UR5, UR5, URZ, UP0 ;  /* 0x0000003f05057287 */ /* 0x000fe40008000000 */
[----:B------:R-:W-:Y:S01]  /*7bb0*/  ULOP3.LUT UR4, UR4, UR6, URZ, 0x3c, !UPT ;  /* 0x0000000604047292 */ /* 0x000fe2000f8e3c3f */
[----:B--2---:R-:W-:-:S06]  /*7bc0*/  WARPGROUP.ARRIVE ;  /* 0x00000000000079c5 */ /* 0x004fcc0000000000 */
[----:B------:R-:W-:Y:S03]  /*7bd0*/  HGMMA.64x256x16.F32 R24, gdesc[UR12].tnspB, R24, gsb0 ;  /* 0x43e000000c1879f0 */ /* 0x000fe60008000818 */
[----:B------:R-:W-:Y:S02]  /*7be0*/  WARPGROUP.DEPBAR.LE gsb0, 0x0 ;  /* 0x00008000000079c5 */ /* 0x000fe40000010000 */
[----:B------:R-:W-:-:S15]  /*7bf0*/  WARPGROUP.ARRIVE ;  /* 0x00000000000079c5 */ /* 0x000fde0000000000 */
[----:B------:R-:W-:-:S08]  /*7c00*/  NOP ;  /* 0x0000000000007918 */ /* 0x000fd00000000000 */
[----:B------:R-:W-:Y:S03]  /*7c10*/  HGMMA.64x256x16.F32 R24, gdesc[UR16].tnspB, R24, gsb0 ;  /* 0x43e00000101879f0 */ /* 0x000fe60008000818 */
[----:B------:R-:W-:Y:S02]  /*7c20*/  WARPGROUP.DEPBAR.LE gsb0, 0x0 ;  /* 0x00008000000079c5 */ /* 0x000fe40000010000 */
[----:B----4-:R-:W-:Y:S05]  /*7c30*/  @!P0 BRA `(.L_x_49) ;  /* 0xffffffd0001c8947 */ /* 0x010fea000383ffff */
.L_x_47:
[----:B------:R-:W5:Y:S04]  /*7c40*/  LDL.LU R156, [R1+0x44c] ;  /* 0x00044c00019c7983 */ /* 0x000f680000300800 */
[----:B------:R-:W2:Y:S04]  /*7c50*/  LDL.LU R155, [R1+0x448] ;  /* 0x00044800019b7983 */ /* 0x000ea80000300800 */
        /* <DEDUP_REMOVED lines=17> */
[----:B----4-:R-:W4:Y:S04]  /*7d70*/  LDL.LU R7, [R1+0x570] ;  /* 0x0005700001077983 */ /* 0x010f280000300800 */
[----:B------:R-:W4:Y:S04]  /*7d80*/  LDL.LU R6, [R1+0x5c4] ;  /* 0x0005c40001067983 */ /* 0x000f280000300800 */
[----:B------:R-:W4:Y:S04]  /*7d90*/  LDL.LU R5, [R1+0x5c0] ;  /* 0x0005c00001057983 */ /* 0x000f280000300800 */
[----:B------:R-:W4:Y:S04]  /*7da0*/  LDL.LU R4, [R1+0x5d4] ;  /* 0x0005d40001047983 */ /* 0x000f280000300800 */
[----:B-1-3--:R-:W3:Y:S04]  /*7db0*/  LDL.LU R0, [R1+0x5d0] ;  /* 0x0005d00001007983 */ /* 0x00aee80000300800 */
[----:B------:R-:W4:Y:S04]  /*7dc0*/  LDL.LU R22, [R1+0x47c] ;  /* 0x00047c0001167983 */ /* 0x000f280000300800 */
[----:B------:R-:W3:Y:S04]  /*7dd0*/  LDL.LU R21, [R1+0x478] ;  /* 0x0004780001157983 */ /* 0x000ee80000300800 */
[----:B------:R-:W5:Y:S04]  /*7de0*/  LDL.LU R158, [R1+0x404] ;  /* 0x00040400019e7983 */ /* 0x000f680000300800 */
[----:B------:R-:W5:Y:S04]  /*7df0*/  LDL.LU R157, [R1+0x400] ;  /* 0x00040000019d7983 */ /* 0x000f680000300800 */
[----:B------:R1:W-:Y:S04]  /*7e00*/  STL [R1+0x7e8], R55 ;  /* 0x0007e83701007387 */ /* 0x0003e80000100800 */
[----:B------:R-:W-:Y:S04]  /*7e10*/  STL [R1+0x7e4], R56 ;  /* 0x0007e43801007387 */ /* 0x000fe80000100800 */
        /* <DEDUP_REMOVED lines=72> */
[----:B------:R-:W-:Y:S01]  /*82a0*/  STL [R1+0x6c0], R129 ;  /* 0x0006c08101007387 */ /* 0x000fe20000100800 */
[----:B-----5:R-:W-:-:S03]  /*82b0*/  F2FP.F16.F32.PACK_AB R2, R158, R157 ;  /* 0x0000009d9e02723e */ /* 0x020fc600000000ff */
        /* <DEDUP_REMOVED lines=19> */
[----:B------:R5:W-:Y:S04]  /*83f0*/  STL [R1+0x670], R149 ;  /* 0x0006709501007387 */ /* 0x000be80000100800 */
[----:B------:R4:W-:Y:S04]  /*8400*/  STL [R1+0x66c], R150 ;  /* 0x00066c9601007387 */ /* 0x0009e80000100800 */
[----:B------:R3:W-:Y:S04]  /*8410*/  STL [R1+0x668], R151 ;  /* 0x0006689701007387 */ /* 0x0007e80000100800 */
[----:B------:R3:W-:Y:S04]  /*8420*/  STL [R1+0x650], R2 ;  /* 0x0006500201007387 */ /* 0x0007e80000100800 */
[----:B------:R-:W5:Y:S04]  /*8430*/  LDL.LU R178, [R1+0x40c] ;  /* 0x00040c0001b27983 */ /* 0x000f680000300800 */
[----:B------:R-:W5:Y:S04]  /*8440*/  LDL.LU R177, [R1+0x408] ;  /* 0x0004080001b17983 */ /* 0x000f680000300800 */
[----:B------:R-:W4:Y:S04]  /*8450*/  LDL.LU R176, [R1+0x414] ;  /* 0x0004140001b07983 */ /* 0x000f280000300800 */
[----:B------:R-:W4:Y:S04]  /*8460*/  LDL.LU R175, [R1+0x410] ;  /* 0x0004100001af7983 */ /* 0x000f280000300800 */
[----:B------:R-:W3:Y:S04]  /*8470*/  LDL.LU R174, [R1+0x41c] ;  /* 0x00041c0001ae7983 */ /* 0x000ee80000300800 */
        /* <DEDUP_REMOVED lines=10> */
[----:B------:R-:W3:Y:S01]  /*8520*/  LDL.LU R163, [R1+0x440] ;  /* 0x0004400001a37983 */ /* 0x000ee20000300800 */
[----:B------:R-:W-:-:S02]  /*8530*/  IMAD.MOV.U32 R162, RZ, RZ, R156 ;  /* 0x000000ffffa27224 */ /* 0x000fc400078e009c */
[----:B--2---:R-:W-:Y:S01]  /*8540*/  IMAD.MOV.U32 R161, RZ, RZ, R155 ;  /* 0x000000ffffa17224 */ /* 0x004fe200078e009b */
[----:B------:R-:W2:Y:S04]  /*8550*/  LDL.LU R160, [R1+0x454] ;  /* 0x0004540001a07983 */ /* 0x000ea80000300800 */
[----:B------:R-:W2:Y:S01]  /*8560*/  LDL.LU R159, [R1+0x450] ;  /* 0x00045000019f7983 */ /* 0x000ea20000300800 */
[----:B------:R-:W-:Y:S02]  /*8570*/  IMAD.MOV.U32 R158, RZ, RZ, R154 ;  /* 0x000000ffff9e7224 */ /* 0x000fe400078e009a */
[----:B------:R-:W-:Y:S01]  /*8580*/  IMAD.MOV.U32 R157, RZ, RZ, R153 ;  /* 0x000000ffff9d7224 */ /* 0x000fe200078e0099 */
[----:B------:R-:W2:Y:S01]  /*8590*/  LDL.LU R156, [R1+0x464] ;  /* 0x00046400019c7983 */ /* 0x000ea20000300800 */
[----:B------:R-:W-:-:S02]  /*85a0*/  IMAD.MOV.U32 R154, RZ, RZ, R152 ;  /* 0x000000ffff9a7224 */ /* 0x000fc400078e0098 */
[----:B------:R-:W-:Y:S01]  /*85b0*/  IMAD.MOV.U32 R153, RZ, RZ, R23 ;  /* 0x000000ffff997224 */ /* 0x000fe200078e0017 */
[----:B------:R-:W2:Y:S04]  /*85c0*/  LDL.LU R155, [R1+0x460] ;  /* 0x00046000019b7983 */ /* 0x000ea80000300800 */
[----:B------:R-:W2:Y:S04]  /*85d0*/  LDL.LU R152, [R1+0x474] ;  /* 0x0004740001987983 */ /* 0x000ea80000300800 */
[----:B------:R-:W2:Y:S01]  /*85e0*/  LDL.LU R23, [R1+0x470] ;  /* 0x0004700001177983 */ /* 0x000ea20000300800 */
[----:B-1----:R-:W-:-:S02]  /*85f0*/  F2FP.F16.F32.PACK_AB R55, R162, R161 ;  /* 0x000000a1a237723e */ /* 0x002fc400000000ff */
[----:B------:R-:W-:Y:S01]  /*8600*/  F2FP.F16.F32.PACK_AB R24, R25, R24 ;  /* 0x000000181918723e */ /* 0x000fe200000000ff */
[----:B------:R-:W-:Y:S01]  /*8610*/  BAR.SYNC.DEFER_BLOCKING 0x0 ;  /* 0x0000000000007b1d */ /* 0x000fe20000010000 */
[----:B-----5:R-:W-:Y:S02]  /*8620*/  F2FP.F16.F32.PACK_AB R149, R178, R177 ;  /* 0x000000b1b295723e */ /* 0x020fe400000000ff */
[----:B----4-:R-:W-:Y:S01]  /*8630*/  F2FP.F16.F32.PACK_AB R150, R176, R175 ;  /* 0x000000afb096723e */ /* 0x010fe200000000ff */
[----:B------:R-:W-:Y:S01]  /*8640*/  IMAD.MOV.U32 R176, RZ, RZ, R22 ;  /* 0x000000ffffb07224 */ /* 0x000fe200078e0016 */
[----:B---3--:R-:W-:Y:S01]  /*8650*/  F2FP.F16.F32.PACK_AB R151, R174, R173 ;  /* 0x000000adae97723e */ /* 0x008fe200000000ff */
[----:B------:R-:W-:Y:S01]  /*8660*/  IMAD.MOV.U32 R175, RZ, RZ, R21 ;  /* 0x000000ffffaf7224 */ /* 0x000fe200078e0015 */
[----:B------:R-:W-:Y:S01]  /*8670*/  F2FP.F16.F32.PACK_AB R129, R172, R171 ;  /* 0x000000abac81723e */ /* 0x000fe200000000ff */
[----:B------:R-:W1:Y:S01]  /*8680*/  @!P1 SYNCS.CCTL.IV [UR20+0x20000] ;  /* 0x02000000ff0099b1 */ /* 0x000e620008000014 */
[----:B------:R-:W-:-:S02]  /*8690*/  F2FP.F16.F32.PACK_AB R130, R170, R169 ;  /* 0x000000a9aa82723e */ /* 0x000fc400000000ff */
[----:B------:R-:W-:Y:S02]  /*86a0*/  F2FP.F16.F32.PACK_AB R131, R168, R167 ;  /* 0x000000a7a883723e */ /* 0x000fe400000000ff */
[----:B------:R-:W-:Y:S02]  /*86b0*/  F2FP.F16.F32.PACK_AB R132, R166, R165 ;  /* 0x000000a5a684723e */ /* 0x000fe400000000ff */
[----:B------:R-:W-:Y:S02]  /*86c0*/  F2FP.F16.F32.PACK_AB R2, R164, R163 ;  /* 0x000000a3a402723e */ /* 0x000fe400000000ff */
[----:B--2---:R-:W-:-:S03]  /*86d0*/  F2FP.F16.F32.PACK_AB R3, R160, R159 ;  /* 0x0000009fa003723e */ /* 0x004fc600000000ff */
[----:B------:R2:W-:Y:S04]  /*86e0*/  STL [R1+0x630], R2 ;  /* 0x0006300201007387 */ /* 0x0005e80000100800 */
[----:B------:R3:W-:Y:S04]  /*86f0*/  STL [R1+0x634], R55 ;  /* 0x0006343701007387 */ /* 0x0007e80000100800 */
[----:B------:R4:W-:Y:S01]  /*8700*/  STL [R1+0x638], R3 ;  /* 0x0006380301007387 */ /* 0x0009e20000100800 */
[----:B--2---:R-:W-:Y:S02]  /*8710*/  F2FP.F16.F32.PACK_AB R2, R158, R157 ;  /* 0x0000009d9e02723e */ /* 0x004fe400000000ff */
[----:B------:R-:W-:Y:S01]  /*8720*/  F2FP.F16.F32.PACK_AB R252, R176, R175 ;  /* 0x000000afb0fc723e */ /* 0x000fe200000000ff */
[----:B------:R-:W-:Y:S01]  /*8730*/  IMAD.MOV.U32 R178, RZ, RZ, R14 ;  /* 0x000000ffffb27224 */ /* 0x000fe200078e000e */
[----:B---3--:R-:W-:Y:S01]  /*8740*/  F2FP.F16.F32.PACK_AB R55, R156, R155 ;  /* 0x0000009b9c37723e */ /* 0x008fe200000000ff */
[----:B------:R2:W-:Y:S01]  /*8750*/  STL [R1+0x63c], R2 ;  /* 0x00063c0201007387 */ /* 0x0005e20000100800 */
[----:B----4-:R-:W-:-:S03]  /*8760*/  F2FP.F16.F32.PACK_AB R3, R154, R153 ;  /* 0x000000999a03723e */ /* 0x010fc600000000ff */
[----:B------:R3:W-:Y:S04]  /*8770*/  STL [R1+0x620], R55 ;  /* 0x0006203701007387 */ /* 0x0007e80000100800 */
[----:B------:R-:W-:Y:S01]  /*8780*/  STL [R1+0x624], R3 ;  /* 0x0006240301007387 */ /* 0x000fe20000100800 */
[----:B--2---:R-:W-:Y:S01]  /*8790*/  F2FP.F16.F32.PACK_AB R2, R152, R23 ;  /* 0x000000179802723e */ /* 0x004fe200000000ff */
[----:B------:R-:W-:Y:S01]  /*87a0*/  IMAD.MOV.U32 R177, RZ, RZ, R13 ;  /* 0x000000ffffb17224 */ /* 0x000fe200078e000d */
[----:B------:R-:W-:Y:S01]  /*87b0*/  F2FP.F16.F32.PACK_AB R25, R27, R26 ;  /* 0x0000001a1b19723e */ /* 0x000fe200000000ff */
[----:B-1----:R-:W-:Y:S06]  /*87c0*/  BAR.SYNC.DEFER_BLOCKING 0x0 ;  /* 0x0000000000007b1d */ /* 0x002fec0000010000 */
[----:B------:R1:W-:Y:S04]  /*87d0*/  STL [R1+0x628], R2 ;  /* 0x0006280201007387 */ /* 0x0003e80000100800 */
[----:B------:R-:W2:Y:S04]  /*87e0*/  LDL.LU R174, [R1+0x484] ;  /* 0x0004840001ae7983 */ /* 0x000ea80000300800 */
[----:B------:R-:W2:Y:S04]  /*87f0*/  LDL.LU R173, [R1+0x480] ;  /* 0x0004800001ad7983 */ /* 0x000ea80000300800 */
[----:B------:R-:W4:Y:S04]  /*8800*/  LDL.LU R172, [R1+0x48c] ;  /* 0x00048c0001ac7983 */ /* 0x000f280000300800 */
[----:B------:R-:W4:Y:S01]  /*8810*/  LDL.LU R171, [R1+0x488] ;  /* 0x0004880001ab7983 */ /* 0x000f220000300800 */
[----:B------:R-:W-:-:S02]  /*8820*/  IMAD.MOV.U32 R156, RZ, RZ, R20 ;  /* 0x000000ffff9c7224 */ /* 0x000fc400078e0014 */
[----:B------:R-:W-:Y:S01]  /*8830*/  IMAD.MOV.U32 R155, RZ, RZ, R19 ;  /* 0x000000ffff9b7224 */ /* 0x000fe200078e0013 */
[----:B------:R-:W5:Y:S01]  /*8840*/  LDL.LU R170, [R1+0x494] ;  /* 0x0004940001aa7983 */ /* 0x000f620000300800 */
[----:B------:R-:W-:Y:S02]  /*8850*/  IMAD.MOV.U32 R152, RZ, RZ, R18 ;  /* 0x000000ffff987224 */ /* 0x000fe400078e0012 */
[----:B------:R-:W-:Y:S01]  /*8860*/  IMAD.MOV.U32 R23, RZ, RZ, R17 ;  /* 0x000000ffff177224 */ /* 0x000fe200078e0011 */
[----:B------:R-:W5:Y:S01]  /*8870*/  LDL.LU R169, [R1+0x490] ;  /* 0x0004900001a97983 */ /* 0x000f620000300800 */
[----:B------:R-:W-:Y:S02]  /*8880*/  IMAD.MOV.U32 R14, RZ, RZ, R4 ;  /* 0x000000ffff0e7224 */ /* 0x000fe400078e0004 */
[----:B------:R-:W-:Y:S01]  /*8890*/  IMAD.MOV.U32 R13, RZ, RZ, R0 ;  /* 0x000000ffff0d7224 */ /* 0x000fe200078e0000 */
[----:B------:R-:W5:Y:S01]  /*88a0*/  LDL.LU R168, [R1+0x49c] ;  /* 0x00049c0001a87983 */ /* 0x000f620000300800 */
[----:B------:R-:W-:Y:S01]  /*88b0*/  F2FP.F16.F32.PACK_AB R26, R29, R28 ;  /* 0x0000001c1d1a723e */ /* 0x000fe200000000ff */
[----:B------:R-:W1:Y:S02]  /*88c0*/  @!P1 SYNCS.CCTL.IV [UR20+0x20008] ;  /* 0x02000800ff0099b1 */ /* 0x000e640008000014 */
[----:B------:R-:W5:Y:S04]  /*88d0*/  LDL.LU R167, [R1+0x498] ;  /* 0x0004980001a77983 */ /* 0x000f680000300800 */
        /* <DEDUP_REMOVED lines=15> */
[----:B------:R-:W5:Y:S01]  /*89d0*/  LDL.LU R19, [R1+0x4e8] ;  /* 0x0004e80001137983 */ /* 0x000f620000300800 */
[----:B------:R-:W-:-:S02]  /*89e0*/  IMAD.MOV.U32 R18, RZ, RZ, R16 ;  /* 0x000000ffff127224 */ /* 0x000fc400078e0010 */
[----:B------:R-:W-:Y:S01]  /*89f0*/  IMAD.MOV.U32 R17, RZ, RZ, R15 ;  /* 0x000000ffff117224 */ /* 0x000fe200078e000f */
[----:B------:R-:W5:Y:S04]  /*8a00*/  LDL.LU R16, [R1+0x4fc] ;  /* 0x0004fc0001107983 */ /* 0x000f680000300800 */
[----:B------:R-:W5:Y:S01]  /*8a10*/  LDL.LU R15, [R1+0x4f8] ;  /* 0x0004f800010f7983 */ /* 0x000f620000300800 */
[----:B---3--:R-:W-:-:S03]  /*8a20*/  F2FP.F16.F32.PACK_AB R55, R156, R155 ;  /* 0x0000009b9c37723e */ /* 0x008fc600000000ff */
[----:B------:R-:W-:Y:S01]  /*8a30*/  STL [R1+0x660], R252 ;  /* 0x000660fc01007387 */ /* 0x000fe20000100800 */
[----:B------:R-:W-:Y:S02]  /*8a40*/  F2FP.F16.F32.PACK_AB R27, R31, R30 ;  /* 0x0000001e1f1b723e */ /* 0x000fe400000000ff */
[----:B------:R-:W-:Y:S01]  /*8a50*/  F2FP.F16.F32.PACK_AB R32, R33, R32 ;  /* 0x000000202120723e */ /* 0x000fe200000000ff */
[----:B-1----:R-:W-:Y:S01]  /*8a60*/  BAR.SYNC.DEFER_BLOCKING 0x0 ;  /* 0x0000000000007b1d */ /* 0x002fe20000010000 */
[----:B--2---:R-:W-:Y:S02]  /*8a70*/  F2FP.F16.F32.PACK_AB R145, R174, R173 ;  /* 0x000000adae91723e */ /* 0x004fe400000000ff */
[----:B----4-:R-:W-:Y:S02]  /*8a80*/  F2FP.F16.F32.PACK_AB R146, R172, R171 ;  /* 0x000000abac92723e */ /* 0x010fe400000000ff */
[----:B-----5:R-:W-:Y:S02]  /*8a90*/  F2FP.F16.F32.PACK_AB R147, R170, R169 ;  /* 0x000000a9aa93723e */ /* 0x020fe400000000ff */
[----:B------:R-:W-:-:S02]  /*8aa0*/  F2FP.F16.F32.PACK_AB R148, R168, R167 ;  /* 0x000000a7a894723e */ /* 0x000fc400000000ff */
[----:B------:R-:W-:Y:S02]  /*8ab0*/  F2FP.F16.F32.PACK_AB R125, R166, R165 ;  /* 0x000000a5a67d723e */ /* 0x000fe400000000ff */
[----:B------:R-:W-:Y:S02]  /*8ac0*/  F2FP.F16.F32.PACK_AB R126, R164, R163 ;  /* 0x000000a3a47e723e */ /* 0x000fe400000000ff */
[----:B------:R-:W-:Y:S02]  /*8ad0*/  F2FP.F16.F32.PACK_AB R127, R162, R161 ;  /* 0x000000a1a27f723e */ /* 0x000fe400000000ff */
[----:B------:R-:W-:Y:S02]  /*8ae0*/  F2FP.F16.F32.PACK_AB R128, R160, R159 ;  /* 0x0000009fa080723e */ /* 0x000fe400000000ff */
[----:B------:R-:W-:Y:S01]  /*8af0*/  F2FP.F16.F32.PACK_AB R2, R158, R157 ;  /* 0x0000009d9e02723e */ /* 0x000fe200000000ff */
[----:B------:R-:W1:Y:S01]  /*8b00*/  @!P1 SYNCS.CCTL.IV [UR20+0x20010] ;  /* 0x02001000ff0099b1 */ /* 0x000e620008000014 */
[----:B------:R-:W-:-:S03]  /*8b10*/  F2FP.F16.F32.PACK_AB R3, R154, R153 ;  /* 0x000000999a03723e */ /* 0x000fc600000000ff */
[----:B------:R2:W-:Y:S04]  /*8b20*/  STL [R1+0x4a0], R2 ;  /* 0x0004a00201007387 */ /* 0x0005e80000100800 */
[----:B------:R-:W-:Y:S04]  /*8b30*/  STL [R1+0x4a4], R55 ;  /* 0x0004a43701007387 */ /* 0x000fe80000100800 */
[----:B------:R3:W-:Y:S01]  /*8b40*/  STL [R1+0x4a8], R3 ;  /* 0x0004a80301007387 */ /* 0x0007e20000100800 */
[----:B--2---:R-:W-:Y:S02]  /*8b50*/  F2FP.F16.F32.PACK_AB R2, R152, R23 ;  /* 0x000000179802723e */ /* 0x004fe400000000ff */
[----:B------:R-:W-:-:S03]  /*8b60*/  F2FP.F16.F32.PACK_AB R252, R20, R19 ;  /* 0x0000001314fc723e */ /* 0x000fc600000000ff */
[----:B------:R2:W-:Y:S01]  /*8b70*/  STL [R1+0x4ac], R2 ;  /* 0x0004ac0201007387 */ /* 0x0005e20000100800 */
[----:B---3--:R-:W-:-:S03]  /*8b80*/  F2FP.F16.F32.PACK_AB R3, R18, R17 ;  /* 0x000000111203723e */ /* 0x008fc600000000ff */
[----:B------:R-:W-:Y:S01]  /*8b90*/  STL [R1+0x664], R252 ;  /* 0x000664fc01007387 */ /* 0x000fe20000100800 */
[----:B------:R-:W-:Y:S02]  /*8ba0*/  IMAD.MOV.U32 R174, RZ, RZ, R12 ;  /* 0x000000ffffae7224 */ /* 0x000fe400078e000c */
[----:B------:R-:W-:Y:S01]  /*8bb0*/  IMAD.MOV.U32 R173, RZ, RZ, R11 ;  /* 0x000000ffffad7224 */ /* 0x000fe200078e000b */
[----:B------:R-:W-:Y:S01]  /*8bc0*/  F2FP.F16.F32.PACK_AB R33, R35, R34 ;  /* 0x000000222321723e */ /* 0x000fe200000000ff */
[----:B------:R-:W-:Y:S01]  /*8bd0*/  IMAD.MOV.U32 R170, RZ, RZ, R10 ;  /* 0x000000ffffaa7224 */ /* 0x000fe200078e000a */
[----:B--2---:R-:W-:Y:S01]  /*8be0*/  F2FP.F16.F32.PACK_AB R2, R22, R21 ;  /* 0x000000151602723e */ /* 0x004fe200000000ff */
[----:B------:R-:W-:Y:S01]  /*8bf0*/  IMAD.MOV.U32 R169, RZ, RZ, R9 ;  /* 0x000000ffffa97224 */ /* 0x000fe200078e0009 */
[----:B------:R-:W-:Y:S01]  /*8c00*/  F2FP.F16.F32.PACK_AB R40, R41, R40 ;  /* 0x000000282928723e */ /* 0x000fe200000000ff */
[----:B------:R-:W-:Y:S01]  /*8c10*/  IMAD.MOV.U32 R166, RZ, RZ, R8 ;  /* 0x000000ffffa67224 */ /* 0x000fe200078e0008 */
[----:B------:R-:W-:Y:S01]  /*8c20*/  F2FP.F16.F32.PACK_AB R48, R49, R48 ;  /* 0x000000303130723e */ /* 0x000fe200000000ff */
[----:B------:R2:W-:Y:S04]  /*8c30*/  STL [R1+0x490], R2 ;  /* 0x0004900201007387 */ /* 0x0005e80000100800 */
[----:B------:R3:W-:Y:S01]  /*8c40*/  STL [R1+0x498], R3 ;  /* 0x0004980301007387 */ /* 0x0007e20000100800 */
[----:B------:R-:W-:Y:S01]  /*8c50*/  IMAD.MOV.U32 R165, RZ, RZ, R7 ;  /* 0x000000ffffa57224 */ /* 0x000fe200078e0007 */
[----:B-1----:R-:W-:Y:S01]  /*8c60*/  BAR.SYNC.DEFER_BLOCKING 0x0 ;  /* 0x0000000000007b1d */ /* 0x002fe20000010000 */
[----:B--2---:R-:W-:-:S05]  /*8c70*/  F2FP.F16.F32.PACK_AB R2, R16, R15 ;  /* 0x0000000f1002723e */ /* 0x004fca00000000ff */
        /* <DEDUP_REMOVED lines=8> */
[----:B---3--:R-:W-:Y:S01]  /*8d00*/  F2FP.F16.F32.PACK_AB R3, R178, R177 ;  /* 0x000000b1b203723e */ /* 0x008fe200000000ff */
[----:B------:R-:W3:Y:S02]  /*8d10*/  @!P1 SYNCS.CCTL.IV [UR20+0x20018] ;  /* 0x02001800ff0099b1 */ /* 0x000ee40008000014 */
[----:B------:R-:W5:Y:S04]  /*8d20*/  LDL.LU R189, [R1+0x510] ;  /* 0x0005100001bd7983 */ /* 0x000f680000300800 */
        /* <DEDUP_REMOVED lines=10> */
[----:B------:R-:W1:Y:S04]  /*8dd0*/  LDL.LU R176, [R1+0x54c] ;  /* 0x00054c0001b07983 */ /* 0x000e680000300800 */
[----:B------:R-:W1:Y:S04]  /*8de0*/  LDL.LU R175, [R1+0x548] ;  /* 0x0005480001af7983 */ /* 0x000e680000300800 */
        /* <DEDUP_REMOVED lines=34> */
[----:B------:R-:W-:-:S03]  /*9010*/  F2FP.F16.F32.PACK_AB R55, R174, R173 ;  /* 0x000000adae37723e */ /* 0x000fc600000000ff */
[----:B------:R1:W-:Y:S01]  /*9020*/  STL [R1+0x460], R3 ;  /* 0x0004600301007387 */ /* 0x0003e20000100800 */
[----:B--2---:R-:W-:Y:S02]  /*9030*/  F2FP.F16.F32.PACK_AB R141, R194, R193 ;  /* 0x000000c1c28d723e */ /* 0x004fe400000000ff */
[----:B----4-:R-:W-:Y:S02]  /*9040*/  F2FP.F16.F32.PACK_AB R142, R192, R191 ;  /* 0x000000bfc08e723e */ /* 0x010fe400000000ff */
[----:B-----5:R-:W-:Y:S02]  /*9050*/  F2FP.F16.F32.PACK_AB R143, R190, R189 ;  /* 0x000000bdbe8f723e */ /* 0x020fe400000000ff */
[----:B---3--:R-:W-:Y:S02]  /*9060*/  F2FP.F16.F32.PACK_AB R144, R188, R187 ;  /* 0x000000bbbc90723e */ /* 0x008fe400000000ff */
[----:B------:R-:W-:Y:S02]  /*9070*/  F2FP.F16.F32.PACK_AB R121, R186, R185 ;  /* 0x000000b9ba79723e */ /* 0x000fe400000000ff */
[----:B------:R-:W-:-:S02]  /*9080*/  F2FP.F16.F32.PACK_AB R122, R184, R183 ;  /* 0x000000b7b87a723e */ /* 0x000fc400000000ff */
[----:B------:R-:W-:Y:S02]  /*9090*/  F2FP.F16.F32.PACK_AB R123, R182, R181 ;  /* 0x000000b5b67b723e */ /* 0x000fe400000000ff */
[----:B------:R-:W-:Y:S02]  /*90a0*/  F2FP.F16.F32.PACK_AB R124, R180, R179 ;  /* 0x000000b3b47c723e */ /* 0x000fe400000000ff */
[----:B-1----:R-:W-:-:S05]  /*90b0*/  F2FP.F16.F32.PACK_AB R2, R176, R175 ;  /* 0x000000afb002723e */ /* 0x002fca00000000ff */
[----:B------:R1:W-:Y:S01]  /*90c0*/  STL [R1+0x464], R2 ;  /* 0x0004640201007387 */ /* 0x0003e20000100800 */
[----:B------:R-:W-:-:S03]  /*90d0*/  F2FP.F16.F32.PACK_AB R3, R172, R171 ;  /* 0x000000abac03723e */ /* 0x000fc600000000ff */
[----:B------:R2:W-:Y:S04]  /*90e0*/  STL [R1+0x468], R55 ;  /* 0x0004683701007387 */ /* 0x0005e80000100800 */
[----:B------:R3:W-:Y:S01]  /*90f0*/  STL [R1+0x46c], R3 ;  /* 0x00046c0301007387 */ /* 0x0007e20000100800 */
[----:B-1----:R-:W-:Y:S02]  /*9100*/  F2FP.F16.F32.PACK_AB R2, R170, R169 ;  /* 0x000000a9aa02723e */ /* 0x002fe400000000ff */
[----:B--2---:R-:W-:-:S03]  /*9110*/  F2FP.F16.F32.PACK_AB R55, R168, R167 ;  /* 0x000000a7a837723e */ /* 0x004fc600000000ff */
[----:B------:R1:W-:Y:S01]  /*9120*/  STL [R1+0x450], R2 ;  /* 0x0004500201007387 */ /* 0x0003e20000100800 */
[----:B---3--:R-:W-:-:S03]  /*9130*/  F2FP.F16.F32.PACK_AB R3, R166, R165 ;  /* 0x000000a5a603723e */ /* 0x008fc600000000ff */
[----:B------:R-:W-:Y:S04]  /*9140*/  STL [R1+0x454], R55 ;  /* 0x0004543701007387 */ /* 0x000fe80000100800 */
[----:B------:R2:W-:Y:S01]  /*9150*/  STL [R1+0x458], R3 ;  /* 0x0004580301007387 */ /* 0x0005e20000100800 */
[----:B-1----:R-:W-:Y:S02]  /*9160*/  F2FP.F16.F32.PACK_AB R2, R164, R163 ;  /* 0x000000a3a402723e */ /* 0x002fe400000000ff */
[----:B------:R-:W-:-:S03]  /*9170*/  F2FP.F16.F32.PACK_AB R137, R162, R161 ;  /* 0x000000a1a289723e */ /* 0x000fc600000000ff */
[----:B------:R1:W-:Y:S01]  /*9180*/  STL [R1+0x45c], R2 ;  /* 0x00045c0201007387 */ /* 0x0003e20000100800 */
[----:B--2---:R-:W-:Y:S02]  /*9190*/  F2FP.F16.F32.PACK_AB R3, R14, R13 ;  /* 0x0000000d0e03723e */ /* 0x004fe400000000ff */
[----:B------:R-:W-:Y:S02]  /*91a0*/  F2FP.F16.F32.PACK_AB R138, R160, R159 ;  /* 0x0000009fa08a723e */ /* 0x000fe400000000ff */
[----:B-1----:R-:W-:Y:S02]  /*91b0*/  F2FP.F16.F32.PACK_AB R2, R18, R17 ;  /* 0x000000111202723e */ /* 0x002fe400000000ff */
[----:B------:R-:W-:-:S03]  /*91c0*/  F2FP.F16.F32.PACK_AB R139, R158, R157 ;  /* 0x0000009d9e8b723e */ /* 0x000fc600000000ff */
[----:B------:R1:W-:Y:S01]  /*91d0*/  STL [R1+0x420], R2 ;  /* 0x0004200201007387 */ /* 0x0003e20000100800 */
[----:B------:R-:W-:Y:S02]  /*91e0*/  F2FP.F16.F32.PACK_AB R140, R156, R155 ;  /* 0x0000009b9c8c723e */ /* 0x000fe400000000ff */
[----:B------:R-:W-:Y:S02]  /*91f0*/  F2FP.F16.F32.PACK_AB R117, R154, R153 ;  /* 0x000000999a75723e */ /* 0x000fe400000000ff */
[----:B------:R-:W-:Y:S02]  /*9200*/  F2FP.F16.F32.PACK_AB R118, R152, R23 ;  /* 0x000000179876723e */ /* 0x000fe400000000ff */
[----:B------:R-:W-:Y:S02]  /*9210*/  F2FP.F16.F32.PACK_AB R119, R22, R21 ;  /* 0x000000151677723e */ /* 0x000fe400000000ff */
[----:B------:R-:W-:Y:S02]  /*9220*/  F2FP.F16.F32.PACK_AB R120, R20, R19 ;  /* 0x000000131478723e */ /* 0x000fe400000000ff */
[----:B------:R-:W-:-:S05]  /*9230*/  F2FP.F16.F32.PACK_AB R15, R16, R15 ;  /* 0x0000000f100f723e */ /* 0x000fca00000000ff */
[----:B------:R-:W-:Y:S01]  /*9240*/  STL [R1+0x424], R15 ;  /* 0x0004240f01007387 */ /* 0x000fe20000100800 */
[----:B-1----:R-:W-:-:S03]  /*9250*/  F2FP.F16.F32.PACK_AB R2, R12, R11 ;  /* 0x0000000b0c02723e */ /* 0x002fc600000000ff */
[----:B------:R1:W-:Y:S04]  /*9260*/  STL [R1+0x428], R3 ;  /* 0x0004280301007387 */ /* 0x0003e80000100800 */
[----:B------:R2:W-:Y:S01]  /*9270*/  STL [R1+0x42c], R2 ;  /* 0x00042c0201007387 */ /* 0x0005e20000100800 */
[----:B------:R-:W-:-:S05]  /*9280*/  F2FP.F16.F32.PACK_AB R9, R10, R9 ;  /* 0x000000090a09723e */ /* 0x000fca00000000ff */
[----:B------:R-:W-:Y:S01]  /*9290*/  STL [R1+0x410], R9 ;  /* 0x0004100901007387 */ /* 0x000fe20000100800 */
[----:B-1----:R-:W-:-:S05]  /*92a0*/  F2FP.F16.F32.PACK_AB R3, R8, R7 ;  /* 0x000000070803723e */ /* 0x002fca00000000ff */
[----:B------:R1:W-:Y:S01]  /*92b0*/  STL [R1+0x414], R3 ;  /* 0x0004140301007387 */ /* 0x0003e20000100800 */
[----:B--2---:R-:W-:-:S03]  /*92c0*/  F2FP.F16.F32.PACK_AB R2, R6, R5 ;  /* 0x000000050602723e */ /* 0x004fc600000000ff */
[----:B------:R-:W2:Y:S04]  /*92d0*/  LDL.LU R59, [R1+0x204] ;  /* 0x00020400013b7983 */ /* 0x000ea80000300800 */
[----:B------:R3:W-:Y:S01]  /*92e0*/  STL [R1+0x418], R2 ;  /* 0x0004180201007387 */ /* 0x0007e20000100800 */
[----:B------:R-:W-:-:S03]  /*92f0*/  F2FP.F16.F32.PACK_AB R252, R4, R0 ;  /* 0x0000000004fc723e */ /* 0x000fc600000000ff */
[----:B------:R-:W2:Y:S04]  /*9300*/  LDL.LU R58, [R1+0x200] ;  /* 0x00020000013a7983 */ /* 0x000ea80000300800 */
[----:B------:R-:W4:Y:S04]  /*9310*/  LDL.LU R57, [R1+0x20c] ;  /* 0x00020c0001397983 */ /* 0x000f280000300800 */
[----:B------:R-:W4:Y:S04]  /*9320*/  LDL.LU R56, [R1+0x208] ;  /* 0x0002080001387983 */ /* 0x000f280000300800 */
[----:B------:R-:W5:Y:S04]  /*9330*/  LDL.LU R55, [R1+0x214] ;  /* 0x0002140001377983 */ /* 0x000f680000300800 */
[----:B-1----:R-:W5:Y:S04]  /*9340*/  LDL.LU R3, [R1+0x210] ;  /* 0x0002100001037983 */ /* 0x002f680000300800 */
[----:B---3--:R-:W3:Y:S04]  /*9350*/  LDL.LU R2, [R1+0x21c] ;  /* 0x00021c0001027983 */ /* 0x008ee80000300800 */
[----:B------:R-:W3:Y:S04]  /*9360*/  LDL.LU R251, [R1+0x218] ;  /* 0x0002180001fb7983 */ /* 0x000ee80000300800 */
[----:B------:R-:W2:Y:S04]  /*9370*/  LDL.LU R250, [R1+0x224] ;  /* 0x0002240001fa7983 */ /* 0x000ea80000300800 */
[----:B------:R-:W2:Y:S04]  /*9380*/  LDL.LU R249, [R1+0x220] ;  /* 0x0002200001f97983 */ /* 0x000ea80000300800 */
[----:B------:R-:W4:Y:S04]  /*9390*/  LDL.LU R248, [R1+0x22c] ;  /* 0x00022c0001f87983 */ /* 0x000f280000300800 */
[----:B------:R-:W4:Y:S04]  /*93a0*/  LDL.LU R247, [R1+0x228] ;  /* 0x0002280001f77983 */ /* 0x000f280000300800 */
[----:B------:R-:W3:Y:S04]  /*93b0*/  LDL.LU R246, [R1+0x234] ;  /* 0x0002340001f67983 */ /* 0x000ee80000300800 */
[----:B------:R-:W3:Y:S04]  /*93c0*/  LDL.LU R245, [R1+0x230] ;  /* 0x0002300001f57983 */ /* 0x000ee80000300800 */
[----:B------:R-:W3:Y:S04]  /*93d0*/  LDL.LU R244, [R1+0x23c] ;  /* 0x00023c0001f47983 */ /* 0x000ee80000300800 */
[----:B------:R-:W3:Y:S04]  /*93e0*/  LDL.LU R243, [R1+0x238] ;  /* 0x0002380001f37983 */ /* 0x000ee80000300800 */
[----:B------:R-:W5:Y:S04]  /*93f0*/  LDL.LU R242, [R1+0x244] ;  /* 0x0002440001f27983 */ /* 0x000f680000300800 */
        /* <DEDUP_REMOVED lines=111> */
[----:B----4-:R-:W-:-:S02]  /*9af0*/  F2FP.F16.F32.PACK_AB R114, R248, R247 ;  /* 0x000000f7f872723e */ /* 0x010fc400000000ff */
[----:B-----5:R-:W-:Y:S02]  /*9b00*/  F2FP.F16.F32.PACK_AB R248, R242, R241 ;  /* 0x000000f1f2f8723e */ /* 0x020fe400000000ff */
[----:B--2---:R-:W-:Y:S02]  /*9b10*/  F2FP.F16.F32.PACK_AB R113, R250, R249 ;  /* 0x000000f9fa71723e */ /* 0x004fe400000000ff */
[----:B---3--:R-:W-:Y:S02]  /*9b20*/  F2FP.F16.F32.PACK_AB R241, R232, R231 ;  /* 0x000000e7e8f1723e */ /* 0x008fe400000000ff */
[----:B------:R-:W-:Y:S02]  /*9b30*/  F2FP.F16.F32.PACK_AB R249, R240, R239 ;  /* 0x000000eff0f9723e */ /* 0x000fe400000000ff */
[----:B------:R-:W-:Y:S02]  /*9b40*/  F2FP.F16.F32.PACK_AB R232, R226, R225 ;  /* 0x000000e1e2e8723e */ /* 0x000fe400000000ff */
[----:B------:R-:W-:-:S02]  /*9b50*/  F2FP.F16.F32.PACK_AB R240, R234, R233 ;  /* 0x000000e9eaf0723e */ /* 0x000fc400000000ff */
[----:B------:R-:W-:Y:S02]  /*9b60*/  F2FP.F16.F32.PACK_AB R225, R216, R215 ;  /* 0x000000d7d8e1723e */ /* 0x000fe400000000ff */
[----:B------:R-:W-:Y:S02]  /*9b70*/  F2FP.F16.F32.PACK_AB R233, R224, R223 ;  /* 0x000000dfe0e9723e */ /* 0x000fe400000000ff */
[----:B------:R-:W-:Y:S02]  /*9b80*/  F2FP.F16.F32.PACK_AB R216, R210, R209 ;  /* 0x000000d1d2d8723e */ /* 0x000fe400000000ff */
[----:B------:R-:W-:Y:S02]  /*9b90*/  F2FP.F16.F32.PACK_AB R224, R218, R217 ;  /* 0x000000d9dae0723e */ /* 0x000fe400000000ff */
[----:B------:R-:W-:Y:S02]  /*9ba0*/  F2FP.F16.F32.PACK_AB R217, R208, R207 ;  /* 0x000000cfd0d9723e */ /* 0x000fe400000000ff */
[----:B------:R-:W-:-:S02]  /*9bb0*/  F2FP.F16.F32.PACK_AB R208, R202, R201 ;  /* 0x000000c9cad0723e */ /* 0x000fc400000000ff */
[----:B------:R-:W-:Y:S02]  /*9bc0*/  F2FP.F16.F32.PACK_AB R209, R200, R199 ;  /* 0x000000c7c8d1723e */ /* 0x000fe400000000ff */
[----:B------:R-:W-:Y:S02]  /*9bd0*/  F2FP.F16.F32.PACK_AB R135, R55, R3 ;  /* 0x000000033787723e */ /* 0x000fe400000000ff */
[----:B------:R-:W-:Y:S01]  /*9be0*/  F2FP.F16.F32.PACK_AB R136, R2, R251 ;  /* 0x000000fb0288723e */ /* 0x000fe200000000ff */
[----:B------:R-:W2:Y:S01]  /*9bf0*/  LDL.LU R55, [R1+0x4] ;  /* 0x0000040001377983 */ /* 0x000ea20000300800 */
        /* <DEDUP_REMOVED lines=32> */
[----:B------:R-:W2:Y:S04]  /*9e00*/  LDL.LU R8, [R1] ;  /* 0x0000000001087983 */ /* 0x000ea80000300800 */
[----:B------:R-:W3:Y:S04]  /*9e10*/  LDL.LU R56, [R1+0xc] ;  /* 0x00000c0001387983 */ /* 0x000ee80000300800 */
[----:B------:R-:W3:Y:S04]  /*9e20*/  LDL.LU R9, [R1+0x8] ;  /* 0x0000080001097983 */ /* 0x000ee80000300800 */
[----:B------:R-:W4:Y:S04]  /*9e30*/  LDL.LU R57, [R1+0x14] ;  /* 0x0000140001397983 */ /* 0x000f280000300800 */
[----:B------:R-:W4:Y:S01]  /*9e40*/  LDL.LU R10, [R1+0x10] ;  /* 0x00001000010a7983 */ /* 0x000f220000300800 */
[----:B------:R-:W-:-:S03]  /*9e50*/  F2FP.F16.F32.PACK_AB R19, R4, R0 ;  /* 0x000000000413723e */ /* 0x000fc600000000ff */
[----:B------:R-:W5:Y:S01]  /*9e60*/  LDL.LU R58, [R1+0x1c] ;  /* 0x00001c00013a7983 */ /* 0x000f620000300800 */
[----:B------:R-:W-:-:S03]  /*9e70*/  F2FP.F16.F32.PACK_AB R18, R6, R5 ;  /* 0x000000050612723e */ /* 0x000fc600000000ff */
        /* <DEDUP_REMOVED lines=127> */
[----:B------:R-:W5:Y:S01]  /*a670*/  LDL.LU R244, [R1+0x1e0] ;  /* 0x0001e00001f47983 */ /* 0x000f620000300800 */
[----:B--2---:R-:W-:-:S03]  /*a680*/  F2FP.F16.F32.PACK_AB R8, R55, R8 ;  /* 0x000000083708723e */ /* 0x004fc600000000ff */
[----:B------:R-:W2:Y:S01]  /*a690*/  LDL.LU R245, [R1+0x1e8] ;  /* 0x0001e80001f57983 */ /* 0x000ea20000300800 */
[----:B---3--:R-:W-:-:S03]  /*a6a0*/  F2FP.F16.F32.PACK_AB R9, R56, R9 ;  /* 0x000000093809723e */ /* 0x008fc600000000ff */
[----:B------:R-:W3:Y:S01]  /*a6b0*/  LDL.LU R2, [R1+0x1f4] ;  /* 0x0001f40001027983 */ /* 0x000ee20000300800 */
[----:B----4-:R-:W-:-:S03]  /*a6c0*/  F2FP.F16.F32.PACK_AB R10, R57, R10 ;  /* 0x0000000a390a723e */ /* 0x010fc600000000ff */
[----:B------:R-:W3:Y:S01]  /*a6d0*/  LDL.LU R246, [R1+0x1f0] ;  /* 0x0001f00001f67983 */ /* 0x000ee20000300800 */
[----:B-----5:R-:W-:-:S03]  /*a6e0*/  F2FP.F16.F32.PACK_AB R11, R58, R11 ;  /* 0x0000000b3a0b723e */ /* 0x020fc600000000ff */
[----:B------:R-:W4:Y:S01]  /*a6f0*/  LDL.LU R247, [R1+0x1f8] ;  /* 0x0001f80001f77983 */ /* 0x000f220000300800 */
[----:B------:R-:W-:-:S03]  /*a700*/  F2FP.F16.F32.PACK_AB R4, R59, R4 ;  /* 0x000000043b04723e */ /* 0x000fc600000000ff */
[----:B------:R-:W5:Y:S01]  /*a710*/  LDL.LU R55, [R1+0x7e8] ;  /* 0x0007e80001377983 */ /* 0x000f620000300800 */
[----:B------:R-:W-:-:S03]  /*a720*/  F2FP.F16.F32.PACK_AB R5, R60, R5 ;  /* 0x000000053c05723e */ /* 0x000fc600000000ff */
[----:B------:R-:W2:Y:S01]  /*a730*/  LDL.LU R56, [R1+0x7e4] ;  /* 0x0007e40001387983 */ /* 0x000ea20000300800 */
[----:B------:R-:W-:-:S03]  /*a740*/  F2FP.F16.F32.PACK_AB R6, R61, R6 ;  /* 0x000000063d06723e */ /* 0x000fc600000000ff */
[----:B------:R-:W2:Y:S01]  /*a750*/  LDL.LU R57, [R1+0x7e0] ;  /* 0x0007e00001397983 */ /* 0x000ea20000300800 */
[----:B------:R-:W-:-:S03]  /*a760*/  F2FP.F16.F32.PACK_AB R7, R62, R7 ;  /* 0x000000073e07723e */ /* 0x000fc600000000ff */
[----:B------:R-:W3:Y:S01]  /*a770*/  LDL.LU R58, [R1+0x7dc] ;  /* 0x0007dc00013a7983 */ /* 0x000ee20000300800 */
[----:B------:R-:W-:-:S03]  /*a780*/  F2FP.F16.F32.PACK_AB R12, R63, R12 ;  /* 0x0000000c3f0c723e */ /* 0x000fc600000000ff */
[----:B------:R-:W3:Y:S01]  /*a790*/  LDL.LU R59, [R1+0x7d8] ;  /* 0x0007d800013b7983 */ /* 0x000ee20000300800 */
[----:B------:R-:W-:-:S03]  /*a7a0*/  F2FP.F16.F32.PACK_AB R13, R64, R13 ;  /* 0x0000000d400d723e */ /* 0x000fc600000000ff */
[----:B------:R-:W4:Y:S01]  /*a7b0*/  LDL.LU R60, [R1+0x7d4] ;  /* 0x0007d400013c7983 */ /* 0x000f220000300800 */
        /* <DEDUP_REMOVED lines=69> */
[----:B------:R-:W4:Y:S04]  /*ac10*/  LDL.LU R95, [R1+0x748] ;  /* 0x00074800015f7983 */ /* 0x000f280000300800 */
        /* <DEDUP_REMOVED lines=34> */
[----:B------:R-:W-:Y:S02]  /*ae40*/  IMAD.MOV.U32 R28, RZ, RZ, R113 ;  /* 0x000000ffff1c7224 */ /* 0x000fe400078e0071 */
[----:B------:R-:W-:Y:S01]  /*ae50*/  IMAD.MOV.U32 R29, RZ, RZ, R114 ;  /* 0x000000ffff1d7224 */ /* 0x000fe200078e0072 */
[----:B------:R-:W-:Y:S01]  /*ae60*/  F2FP.F16.F32.PACK_AB R34, R37, R36 ;  /* 0x000000242522723e */ /* 0x000fe200000000ff */
[----:B------:R-:W-:Y:S02]  /*ae70*/  IMAD.MOV.U32 R30, RZ, RZ, R115 ;  /* 0x000000ffff1e7224 */ /* 0x000fe400078e0073 */
[----:B------:R-:W-:Y:S01]  /*ae80*/  IMAD.MOV.U32 R31, RZ, RZ, R116 ;  /* 0x000000ffff1f7224 */ /* 0x000fe200078e0074 */
[----:B------:R-:W-:Y:S01]  /*ae90*/  F2FP.F16.F32.PACK_AB R35, R39, R38 ;  /* 0x000000262723723e */ /* 0x000fe200000000ff */
[----:B------:R-:W-:Y:S01]  /*aea0*/  IMAD.MOV.U32 R36, RZ, RZ, R117 ;  /* 0x000000ffff247224 */ /* 0x000fe200078e0075 */
[----:B------:R-:W-:Y:S01]  /*aeb0*/  F2FP.F16.F32.PACK_AB R41, R43, R42 ;  /* 0x0000002a2b29723e */ /* 0x000fe200000000ff */
[----:B------:R-:W-:Y:S01]  /*aec0*/  IMAD.MOV.U32 R37, RZ, RZ, R118 ;  /* 0x000000ffff257224 */ /* 0x000fe200078e0076 */
[----:B------:R-:W-:Y:S01]  /*aed0*/  F2FP.F16.F32.PACK_AB R42, R45, R44 ;  /* 0x0000002c2d2a723e */ /* 0x000fe200000000ff */
[----:B------:R-:W-:-:S02]  /*aee0*/  IMAD.MOV.U32 R38, RZ, RZ, R119 ;  /* 0x000000ffff267224 */ /* 0x000fc400078e0077 */
[----:B------:R-:W-:Y:S01]  /*aef0*/  IMAD.MOV.U32 R39, RZ, RZ, R120 ;  /* 0x000000ffff277224 */ /* 0x000fe200078e0078 */
[----:B------:R-:W-:Y:S01]  /*af00*/  F2FP.F16.F32.PACK_AB R43, R47, R46 ;  /* 0x0000002e2f2b723e */ /* 0x000fe200000000ff */
[----:B------:R-:W-:Y:S01]  /*af10*/  IMAD.MOV.U32 R44, RZ, RZ, R121 ;  /* 0x000000ffff2c7224 */ /* 0x000fe200078e0079 */
[----:B------:R-:W-:Y:S01]  /*af20*/  F2FP.F16.F32.PACK_AB R49, R51, R50 ;  /* 0x000000323331723e */ /* 0x000fe200000000ff */
[----:B------:R-:W-:Y:S01]  /*af30*/  IMAD.MOV.U32 R45, RZ, RZ, R122 ;  /* 0x000000ffff2d7224 */ /* 0x000fe200078e007a */
[----:B------:R-:W-:Y:S01]  /*af40*/  F2FP.F16.F32.PACK_AB R50, R53, R52 ;  /* 0x000000343532723e */ /* 0x000fe200000000ff */
[----:B------:R-:W-:Y:S02]  /*af50*/  IMAD.MOV.U32 R46, RZ, RZ, R123 ;  /* 0x000000ffff2e7224 */ /* 0x000fe400078e007b */
[----:B------:R-:W-:Y:S01]  /*af60*/  IMAD.MOV.U32 R47, RZ, RZ, R124 ;  /* 0x000000ffff2f7224 */ /* 0x000fe200078e007c */
[----:B-----5:R-:W-:Y:S01]  /*af70*/  F2FP.F16.F32.PACK_AB R51, R55, R54 ;  /* 0x000000363733723e */ /* 0x020fe200000000ff */
[----:B------:R-:W-:-:S02]  /*af80*/  IMAD.MOV.U32 R52, RZ, RZ, R125 ;  /* 0x000000ffff347224 */ /* 0x000fc400078e007d */
[----:B------:R-:W-:Y:S02]  /*af90*/  IMAD.MOV.U32 R53, RZ, RZ, R126 ;  /* 0x000000ffff357224 */ /* 0x000fe400078e007e */
[----:B------:R-:W-:Y:S01]  /*afa0*/  IMAD.MOV.U32 R54, RZ, RZ, R127 ;  /* 0x000000ffff367224 */ /* 0x000fe200078e007f */
[----:B--2---:R-:W-:Y:S01]  /*afb0*/  F2FP.F16.F32.PACK_AB R56, R57, R56 ;  /* 0x000000383938723e */ /* 0x004fe200000000ff */
[----:B------:R-:W-:Y:S01]  /*afc0*/  IMAD.MOV.U32 R55, RZ, RZ, R128 ;  /* 0x000000ffff377224 */ /* 0x000fe200078e0080 */
[----:B---3--:R-:W-:Y:S02]  /*afd0*/  F2FP.F16.F32.PACK_AB R57, R59, R58 ;  /* 0x0000003a3b39723e */ /* 0x008fe400000000ff */
[----:B----4-:R-:W-:Y:S01]  /*afe0*/  F2FP.F16.F32.PACK_AB R58, R61, R60 ;  /* 0x0000003c3d3a723e */ /* 0x010fe200000000ff */
[----:B------:R-:W-:Y:S02]  /*aff0*/  IMAD.MOV.U32 R60, RZ, RZ, R129 ;  /* 0x000000ffff3c7224 */ /* 0x000fe400078e0081 */
[----:B------:R-:W-:Y:S01]  /*b000*/  IMAD.MOV.U32 R61, RZ, RZ, R130 ;  /* 0x000000ffff3d7224 */ /* 0x000fe200078e0082 */
[----:B------:R-:W-:Y:S01]  /*b010*/  F2FP.F16.F32.PACK_AB R59, R63, R62 ;  /* 0x0000003e3f3b723e */ /* 0x000fe200000000ff */
[----:B------:R-:W-:-:S02]  /*b020*/  IMAD.MOV.U32 R62, RZ, RZ, R131 ;  /* 0x000000ffff3e7224 */ /* 0x000fc400078e0083 */
[----:B------:R-:W-:Y:S01]  /*b030*/  IMAD.MOV.U32 R63, RZ, RZ, R132 ;  /* 0x000000ffff3f7224 */ /* 0x000fe200078e0084 */
[----:B------:R-:W-:Y:S02]  /*b040*/  F2FP.F16.F32.PACK_AB R64, R65, R64 ;  /* 0x000000404140723e */ /* 0x000fe400000000ff */
[----:B------:R-:W-:Y:S02]  /*b050*/  F2FP.F16.F32.PACK_AB R65, R67, R66 ;  /* 0x000000424341723e */ /* 0x000fe400000000ff */
[----:B------:R-:W-:Y:S01]  /*b060*/  F2FP.F16.F32.PACK_AB R66, R69, R68 ;  /* 0x000000444542723e */ /* 0x000fe200000000ff */
        /* <DEDUP_REMOVED lines=31> */
[----:B------:R-:W-:Y:S02]  /*b260*/  F2FP.F16.F32.PACK_AB R98, R101, R100 ;  /* 0x000000646562723e */ /* 0x000fe400000000ff */
[----:B------:R-:W-:Y:S02]  /*b270*/  F2FP.F16.F32.PACK_AB R244, R3, R244 ;  /* 0x000000f403f4723e */ /* 0x000fe400000000ff */
[----:B------:R-:W2:Y:S04]  /*b280*/  LDL.LU R3, [R1+0x1fc] ;  /* 0x0001fc0001037983 */ /* 0x000ea80000300800 */
[----:B------:R-:W3:Y:S04]  /*b290*/  LDL.LU R113, [R1+0x700] ;  /* 0x0007000001717983 */ /* 0x000ee80000300800 */
[----:B------:R-:W4:Y:S04]  /*b2a0*/  LDL.LU R114, [R1+0x6fc] ;  /* 0x0006fc0001727983 */ /* 0x000f280000300800 */
[----:B------:R-:W4:Y:S04]  /*b2b0*/  LDL.LU R115, [R1+0x6f8] ;  /* 0x0006f80001737983 */ /* 0x000f280000300800 */
[----:B------:R-:W5:Y:S04]  /*b2c0*/  LDL.LU R116, [R1+0x6f4] ;  /* 0x0006f40001747983 */ /* 0x000f680000300800 */
[----:B------:R-:W5:Y:S04]  /*b2d0*/  LDL.LU R117, [R1+0x6f0] ;  /* 0x0006f00001757983 */ /* 0x000f680000300800 */
[----:B------:R-:W5:Y:S04]  /*b2e0*/  LDL.LU R118, [R1+0x6ec] ;  /* 0x0006ec0001767983 */ /* 0x000f680000300800 */
[----:B------:R-:W5:Y:S04]  /*b2f0*/  LDL.LU R119, [R1+0x6e8] ;  /* 0x0006e80001777983 */ /* 0x000f680000300800 */
[----:B------:R-:W3:Y:S04]  /*b300*/  LDL.LU R120, [R1+0x6e4] ;  /* 0x0006e40001787983 */ /* 0x000ee80000300800 */
[----:B------:R-:W3:Y:S04]  /*b310*/  LDL.LU R121, [R1+0x6e0] ;  /* 0x0006e00001797983 */ /* 0x000ee80000300800 */
[----:B------:R-:W4:Y:S04]  /*b320*/  LDL.LU R122, [R1+0x6dc] ;  /* 0x0006dc00017a7983 */ /* 0x000f280000300800 */
[----:B------:R-:W4:Y:S04]  /*b330*/  LDL.LU R123, [R1+0x6d8] ;  /* 0x0006d800017b7983 */ /* 0x000f280000300800 */
        /* <DEDUP_REMOVED lines=26> */
[----:B------:R-:W-:-:S02]  /*b4e0*/  F2FP.F16.F32.PACK_AB R245, R0, R245 ;  /* 0x000000f500f5723e */ /* 0x000fc400000000ff */
[----:B------:R-:W1:Y:S01]  /*b4f0*/  S2R R0, SR_TID.X ;  /* 0x0000000000007919 */ /* 0x000e620000002100 */
[----:B------:R-:W-:Y:S02]  /*b500*/  F2FP.F16.F32.PACK_AB R246, R2, R246 ;  /* 0x000000f602f6723e */ /* 0x000fe400000000ff */
[----:B------:R-:W1:Y:S01]  /*b510*/  S2R R2, SR_TID.X ;  /* 0x0000000000027919 */ /* 0x000e620000002100 */
[----:B------:R-:W-:Y:S01]  /*b520*/  F2FP.F16.F32.PACK_AB R99, R103, R102 ;  /* 0x000000666763723e */ /* 0x000fe200000000ff */
[----:B------:R-:W-:Y:S02]  /*b530*/  IMAD.MOV.U32 R101, RZ, RZ, R149 ;  /* 0x000000ffff657224 */ /* 0x000fe400078e0095 */
[----:B------:R-:W-:Y:S01]  /*b540*/  IMAD.MOV.U32 R102, RZ, RZ, R150 ;  /* 0x000000ffff667224 */ /* 0x000fe200078e0096 */
[----:B------:R-:W5:Y:S01]  /*b550*/  LDL.LU R149, [R1+0x670] ;  /* 0x0006700001957983 */ /* 0x000f620000300800 */
[----:B-1----:R-:W-:-:S03]  /*b560*/  IMAD.SHL.U32 R0, R0, 0x80, RZ ;  /* 0x0000008000007824 */ /* 0x002fc600078e00ff */
[----:B------:R-:W5:Y:S01]  /*b570*/  LDL.LU R150, [R1+0x66c] ;  /* 0x00066c0001967983 */ /* 0x000f620000300800 */
[----:B------:R-:W-:Y:S01]  /*b580*/  IMAD.SHL.U32 R2, R2, 0x10, RZ ;  /* 0x0000001002027824 */ /* 0x000fe200078e00ff */
[----:B------:R-:W-:-:S04]  /*b590*/  LOP3.LUT R0, R0, 0x780, RZ, 0xc0, !PT ;  /* 0x0000078000007812 */ /* 0x000fc800078ec0ff */
[----:B------:R-:W-:Y:S01]  /*b5a0*/  LOP3.LUT R0, R0, 0x70, R2, 0xf8, !PT ;  /* 0x0000007000007812 */ /* 0x000fe200078ef802 */
[----:B------:R-:W-:Y:S02]  /*b5b0*/  IMAD.MOV.U32 R103, RZ, RZ, R151 ;  /* 0x000000ffff677224 */ /* 0x000fe400078e0097 */
[----:B------:R-:W5:Y:S01]  /*b5c0*/  LDL.LU R151, [R1+0x668] ;  /* 0x0006680001977983 */ /* 0x000f620000300800 */
[----:B--2---:R-:W-:Y:S02]  /*b5d0*/  F2FP.F16.F32.PACK_AB R247, R3, R247 ;  /* 0x000000f703f7723e */ /* 0x004fe400000000ff */
[----:B------:R-:W1:Y:S02]  /*b5e0*/  S2R R3, SR_TID.X ;  /* 0x0000000000037919 */ /* 0x000e640000002100 */
[----:B-1----:R-:W-:Y:S01]  /*b5f0*/  LOP3.LUT R0, R0, 0x10, R3, 0x78, !PT ;  /* 0x0000001000007812 */ /* 0x002fe200078e7803 */
[----:B------:R-:W-:-:S05]  /*b600*/  IMAD.SHL.U32 R3, R3, 0x40, RZ ;  /* 0x0000004003037824 */ /* 0x000fca00078e00ff */
[----:B------:R-:W-:-:S05]  /*b610*/  LOP3.LUT R0, R0, 0x1800, R3, 0xf8, !PT ;  /* 0x0000180000007812 */ /* 0x000fca00078ef803 */
[C---:B------:R-:W-:Y:S01]  /*b620*/  VIADD R2, R0.reuse, UR20 ;  /* 0x0000001400027c36 */ /* 0x040fe20008000000 */
[----:B------:R-:W-:Y:S02]  /*b630*/  LOP3.LUT R3, R0, 0x20, RZ, 0x3c, !PT ;  /* 0x0000002000037812 */ /* 0x000fe400078e3cff */
[----:B---3--:R-:W-:Y:S02]  /*b640*/  F2FP.F16.F32.PACK_AB R120, R121, R120 ;  /* 0x000000787978723e */ /* 0x008fe400000000ff */
[----:B----4-:R-:W-:Y:S01]  /*b650*/  F2FP.F16.F32.PACK_AB R121, R123, R122 ;  /* 0x0000007a7b79723e */ /* 0x010fe200000000ff */
[----:B------:R-:W-:Y:S01]  /*b660*/  VIADD R3, R3, UR20 ;  /* 0x0000001403037c36 */ /* 0x000fe20008000000 */
[----:B-----5:R-:W-:Y:S02]  /*b670*/  F2FP.F16.F32.PACK_AB R122, R125, R124 ;  /* 0x0000007c7d7a723e */ /* 0x020fe400000000ff */
[----:B------:R-:W-:Y:S01]  /*b680*/  F2FP.F16.F32.PACK_AB R123, R127, R126 ;  /* 0x0000007e7f7b723e */ /* 0x000fe200000000ff */
[----:B------:R-:W-:Y:S04]  /*b690*/  STSM.16.M88.4 [R2], R100 ;  /* 0x0000006402007844 */ /* 0x000fe80000000200 */
[----:B------:R-:W-:Y:S04]  /*b6a0*/  STSM.16.M88.4 [R2+0x8000], R92 ;  /* 0x0080005c02007844 */ /* 0x000fe80000000200 */
        /* <DEDUP_REMOVED lines=14> */
[----:B------:R1:W-:Y:S04]  /*b790*/  STSM.16.M88.4 [R3], R60 ;  /* 0x0000003c03007844 */ /* 0x0003e80000000200 */
[----:B------:R-:W-:Y:S04]  /*b7a0*/  STSM.16.M88.4 [R3+0x8000], R52 ;  /* 0x0080003403007844 */ /* 0x000fe80000000200 */
[----:B-1----:R-:W2:Y:S04]  /*b7b0*/  LDL.LU R60, [R1+0x420] ;  /* 0x00042000013c7983 */ /* 0x002ea80000300800 */
[----:B------:R-:W2:Y:S04]  /*b7c0*/  LDL.LU R61, [R1+0x424] ;  /* 0x00042400013d7983 */ /* 0x000ea80000300800 */
[----:B------:R-:W2:Y:S04]  /*b7d0*/  LDL.LU R62, [R1+0x428] ;  /* 0x00042800013e7983 */ /* 0x000ea80000300800 */
[----:B------:R-:W2:Y:S04]  /*b7e0*/  LDL.LU R63, [R1+0x42c] ;  /* 0x00042c00013f7983 */ /* 0x000ea80000300800 */
[----:B------:R-:W3:Y:S04]  /*b7f0*/  LDL.LU R68, [R1+0x460] ;  /* 0x0004600001447983 */ /* 0x000ee80000300800 */
[----:B------:R-:W3:Y:S04]  /*b800*/  LDL.LU R69, [R1+0x464] ;  /* 0x0004640001457983 */ /* 0x000ee80000300800 */
[----:B------:R-:W3:Y:S04]  /*b810*/  LDL.LU R70, [R1+0x468] ;  /* 0x0004680001467983 */ /* 0x000ee80000300800 */
[----:B------:R-:W3:Y:S04]  /*b820*/  LDL.LU R71, [R1+0x46c] ;  /* 0x00046c0001477983 */ /* 0x000ee80000300800 */
[----:B------:R-:W4:Y:S04]  /*b830*/  LDL.LU R84, [R1+0x630] ;  /* 0x0006300001547983 */ /* 0x000f280000300800 */
[----:B------:R-:W4:Y:S04]  /*b840*/  LDL.LU R85, [R1+0x634] ;  /* 0x0006340001557983 */ /* 0x000f280000300800 */
[----:B------:R-:W4:Y:S04]  /*b850*/  LDL.LU R86, [R1+0x638] ;  /* 0x0006380001567983 */ /* 0x000f280000300800 */
[----:B------:R-:W4:Y:S04]  /*b860*/  LDL.LU R87, [R1+0x63c] ;  /* 0x00063c0001577983 */ /* 0x000f280000300800 */
[----:B------:R-:W5:Y:S04]  /*b870*/  LDL.LU R76, [R1+0x4a0] ;  /* 0x0004a000014c7983 */ /* 0x000f680000300800 */
[----:B------:R-:W-:Y:S04]  /*b880*/  STSM.16.M88.4 [R3+0x10000], R44 ;  /* 0x0100002c03007844 */ /* 0x000fe80000000200 */
[----:B------:R-:W5:Y:S04]  /*b890*/  LDL.LU R77, [R1+0x4a4] ;  /* 0x0004a400014d7983 */ /* 0x000f680000300800 */
[----:B------:R-:W-:Y:S04]  /*b8a0*/  STSM.16.M88.4 [R3+0x18000], R36 ;  /* 0x0180002403007844 */ /* 0x000fe80000000200 */
[----:B------:R-:W5:Y:S04]  /*b8b0*/  LDL.LU R78, [R1+0x4a8] ;  /* 0x0004a800014e7983 */ /* 0x000f680000300800 */
[----:B------:R1:W-:Y:S04]  /*b8c0*/  STSM.16.M88.4 [R3+0x2000], R28 ;  /* 0x0020001c03007844 */ /* 0x0003e80000000200 */
[----:B------:R-:W5:Y:S04]  /*b8d0*/  LDL.LU R79, [R1+0x4ac] ;  /* 0x0004ac00014f7983 */ /* 0x000f680000300800 */
[----:B-1----:R-:W2:Y:S01]  /*b8e0*/  LDL.LU R28, [R1+0x410] ;  /* 0x00041000011c7983 */ /* 0x002ea20000300800 */
[----:B------:R-:W-:-:S03]  /*b8f0*/  IMAD.MOV.U32 R31, RZ, RZ, R252 ;  /* 0x000000ffff1f7224 */ /* 0x000fc600078e00fc */
[----:B------:R-:W2:Y:S04]  /*b900*/  LDL.LU R29, [R1+0x414] ;  /* 0x00041400011d7983 */ /* 0x000ea80000300800 */
[----:B------:R-:W2:Y:S04]  /*b910*/  LDL.LU R30, [R1+0x418] ;  /* 0x00041800011e7983 */ /* 0x000ea80000300800 */
[----:B------:R-:W3:Y:S04]  /*b920*/  LDL.LU R252, [R1+0x664] ;  /* 0x0006640001fc7983 */ /* 0x000ee80000300800 */
[----:B------:R-:W2:Y:S04]  /*b930*/  LDL.LU R36, [R1+0x450] ;  /* 0x0004500001247983 */ /* 0x000ea80000300800 */
[----:B------:R-:W2:Y:S04]  /*b940*/  LDL.LU R37, [R1+0x454] ;  /* 0x0004540001257983 */ /* 0x000ea80000300800 */
[----:B------:R-:W2:Y:S04]  /*b950*/  LDL.LU R38, [R1+0x458] ;  /* 0x0004580001267983 */ /* 0x000ea80000300800 */
[----:B------:R-:W2:Y:S04]  /*b960*/  LDL.LU R39, [R1+0x45c] ;  /* 0x00045c0001277983 */ /* 0x000ea80000300800 */
[----:B------:R-:W2:Y:S01]  /*b970*/  LDL.LU R44, [R1+0x490] ;  /* 0x00049000012c7983 */ /* 0x000ea20000300800 */
[----:B---3--:R-:W-:-:S03]  /*b980*/  IMAD.MOV.U32 R45, RZ, RZ, R252 ;  /* 0x000000ffff2d7224 */ /* 0x008fc600078e00fc */
[----:B------:R-:W3:Y:S04]  /*b990*/  LDL.LU R252, [R1+0x660] ;  /* 0x0006600001fc7983 */ /* 0x000ee80000300800 */
[----:B------:R-:W3:Y:S04]  /*b9a0*/  LDL.LU R46, [R1+0x498] ;  /* 0x00049800012e7983 */ /* 0x000ee80000300800 */
[----:B------:R-:W3:Y:S04]  /*b9b0*/  LDL.LU R47, [R1+0x49c] ;  /* 0x00049c00012f7983 */ /* 0x000ee80000300800 */
[----:B------:R-:W3:Y:S04]  /*b9c0*/  LDL.LU R52, [R1+0x620] ;  /* 0x0006200001347983 */ /* 0x000ee80000300800 */
[----:B------:R-:W3:Y:S04]  /*b9d0*/  LDL.LU R53, [R1+0x624] ;  /* 0x0006240001357983 */ /* 0x000ee80000300800 */
[----:B------:R-:W3:Y:S01]  /*b9e0*/  LDL.LU R54, [R1+0x628] ;  /* 0x0006280001367983 */ /* 0x000ee20000300800 */
[----:B------:R-:W-:-:S03]  /*b9f0*/  LOP3.LUT R8, R0, 0x40, RZ, 0x3c, !PT ;  /* 0x0000004000087812 */ /* 0x000fc600078e3cff */
[----:B------:R-:W-:Y:S01]  /*ba00*/  STSM.16.M88.4 [R3+0xa000], R224 ;  /* 0x00a000e003007844 */ /* 0x000fe20000000200 */
[----:B------:R-:W-:-:S03]  /*ba10*/  F2FP.F16.F32.PACK_AB R128, R129, R128 ;  /* 0x000000808180723e */ /* 0x000fc600000000ff */
[----:B------:R-:W-:Y:S01]  /*ba20*/  STSM.16.M88.4 [R3+0x12000], R192 ;  /* 0x012000c003007844 */ /* 0x000fe20000000200 */
[----:B------:R-:W-:-:S03]  /*ba30*/  F2FP.F16.F32.PACK_AB R129, R131, R130 ;  /* 0x000000828381723e */ /* 0x000fc600000000ff */
[----:B------:R-:W-:Y:S01]  /*ba40*/  STSM.16.M88.4 [R3+0x1a000], R160 ;  /* 0x01a000a003007844 */ /* 0x000fe20000000200 */
[----:B------:R-:W-:-:S03]  /*ba50*/  F2FP.F16.F32.PACK_AB R130, R133, R132 ;  /* 0x000000848582723e */ /* 0x000fc600000000ff */
[----:B------:R-:W-:Y:S01]  /*ba60*/  STSM.16.M88.4 [R3+0x4000], R4 ;  /* 0x0040000403007844 */ /* 0x000fe20000000200 */
[----:B------:R-:W-:Y:S01]  /*ba70*/  F2FP.F16.F32.PACK_AB R131, R135, R134 ;  /* 0x000000868783723e */ /* 0x000fe200000000ff */
[----:B------:R-:W-:Y:S02]  /*ba80*/  VIADD R8, R8, UR20 ;  /* 0x0000001408087c36 */ /* 0x000fe40008000000 */
[----:B------:R-:W-:Y:S04]  /*ba90*/  STSM.16.M88.4 [R3+0xc000], R164 ;  /* 0x00c000a403007844 */ /* 0x000fe80000000200 */
[----:B------:R-:W-:Y:S04]  /*baa0*/  STSM.16.M88.4 [R3+0x14000], R196 ;  /* 0x014000c403007844 */ /* 0x000fe80000000200 */
[----:B------:R-:W-:Y:S04]  /*bab0*/  STSM.16.M88.4 [R3+0x1c000], R228 ;  /* 0x01c000e403007844 */ /* 0x000fe80000000200 */
[----:B------:R-:W-:Y:S04]  /*bac0*/  STSM.16.M88.4 [R3+0x6000], R32 ;  /* 0x0060002003007844 */ /* 0x000fe80000000200 */
[----:B------:R-:W-:Y:S04]  /*bad0*/  STSM.16.M88.4 [R3+0xe000], R64 ;  /* 0x00e0004003007844 */ /* 0x000fe80000000200 */
[----:B------:R-:W-:Y:S04]  /*bae0*/  STSM.16.M88.4 [R3+0x16000], R96 ;  /* 0x0160006003007844 */ /* 0x000fe80000000200 */
[----:B------:R-:W-:Y:S04]  /*baf0*/  STSM.16.M88.4 [R3+0x1e000], R128 ;  /* 0x01e0008003007844 */ /* 0x000fe80000000200 */
[----:B----4-:R-:W-:Y:S04]  /*bb00*/  STSM.16.M88.4 [R8], R84 ;  /* 0x0000005408007844 */ /* 0x010fe80000000200 */
[----:B-----5:R-:W-:Y:S04]  /*bb10*/  STSM.16.M88.4 [R8+0x8000], R76 ;  /* 0x0080004c08007844 */ /* 0x020fe80000000200 */
[----:B------:R-:W-:Y:S01]  /*bb20*/  STSM.16.M88.4 [R8+0x10000], R68 ;  /* 0x0100004408007844 */ /* 0x000fe20000000200 */
[----:B------:R-:W-:-:S03]  /*bb30*/  LOP3.LUT R0, R0, 0x60, RZ, 0x3c, !PT ;  /* 0x0000006000007812 */ /* 0x000fc600078e3cff */
[----:B--2---:R-:W-:Y:S01]  /*bb40*/  STSM.16.M88.4 [R8+0x18000], R60 ;  /* 0x0180003c08007844 */ /* 0x004fe20000000200 */
[----:B------:R-:W-:-:S03]  /*bb50*/  F2FP.F16.F32.PACK_AB R104, R105, R104 ;  /* 0x000000686968723e */ /* 0x000fc600000000ff */
[----:B------:R-:W-:Y:S01]  /*bb60*/  STSM.16.M88.4 [R8+0x2000], R248 ;  /* 0x002000f808007844 */ /* 0x000fe20000000200 */
[----:B------:R-:W-:-:S03]  /*bb70*/  F2FP.F16.F32.PACK_AB R105, R107, R106 ;  /* 0x0000006a6b69723e */ /* 0x000fc600000000ff */
[----:B------:R-:W-:Y:S01]  /*bb80*/  STSM.16.M88.4 [R8+0xa000], R216 ;  /* 0x00a000d808007844 */ /* 0x000fe20000000200 */
[----:B------:R-:W-:-:S03]  /*bb90*/  F2FP.F16.F32.PACK_AB R136, R137, R136 ;  /* 0x000000888988723e */ /* 0x000fc600000000ff */
[----:B------:R-:W-:Y:S01]  /*bba0*/  STSM.16.M88.4 [R8+0x12000], R184 ;  /* 0x012000b808007844 */ /* 0x000fe20000000200 */
[----:B------:R-:W-:-:S03]  /*bbb0*/  F2FP.F16.F32.PACK_AB R106, R109, R108 ;  /* 0x0000006c6d6a723e */ /* 0x000fc600000000ff */
[----:B------:R-:W-:Y:S01]  /*bbc0*/  STSM.16.M88.4 [R8+0x1a000], R152 ;  /* 0x01a0009808007844 */ /* 0x000fe20000000200 */
[----:B------:R-:W-:Y:S02]  /*bbd0*/  F2FP.F16.F32.PACK_AB R107, R111, R110 ;  /* 0x0000006e6f6b723e */ /* 0x000fe400000000ff */
[----:B------:R-:W-:Y:S01]  /*bbe0*/  F2FP.F16.F32.PACK_AB R137, R139, R138 ;  /* 0x0000008a8b89723e */ /* 0x000fe200000000ff */
[----:B------:R-:W-:Y:S01]  /*bbf0*/  STSM.16.M88.4 [R8+0x4000], R12 ;  /* 0x0040000c08007844 */ /* 0x000fe20000000200 */
[----:B------:R-:W-:Y:S01]  /*bc00*/  F2FP.F16.F32.PACK_AB R138, R141, R140 ;  /* 0x0000008c8d8a723e */ /* 0x000fe200000000ff */
[----:B------:R-:W-:Y:S01]  /*bc10*/  VIADD R0, R0, UR20 ;  /* 0x0000001400007c36 */ /* 0x000fe20008000000 */
[----:B------:R-:W-:Y:S01]  /*bc20*/  F2FP.F16.F32.PACK_AB R139, R143, R142 ;  /* 0x0000008e8f8b723e */ /* 0x000fe200000000ff */
[----:B------:R-:W-:Y:S04]  /*bc30*/  STSM.16.M88.4 [R8+0xc000], R172 ;  /* 0x00c000ac08007844 */ /* 0x000fe80000000200 */
[----:B------:R-:W-:Y:S04]  /*bc40*/  STSM.16.M88.4 [R8+0x14000], R204 ;  /* 0x014000cc08007844 */ /* 0x000fe80000000200 */
[----:B------:R-:W-:Y:S04]  /*bc50*/  STSM.16.M88.4 [R8+0x1c000], R236 ;  /* 0x01c000ec08007844 */ /* 0x000fe80000000200 */
[----:B------:R-:W-:Y:S04]  /*bc60*/  STSM.16.M88.4 [R8+0x6000], R40 ;  /* 0x0060002808007844 */ /* 0x000fe80000000200 */
[----:B------:R-:W-:Y:S04]  /*bc70*/  STSM.16.M88.4 [R8+0xe000], R72 ;  /* 0x00e0004808007844 */ /* 0x000fe80000000200 */
[----:B------:R-:W-:Y:S04]  /*bc80*/  STSM.16.M88.4 [R8+0x16000], R104 ;  /* 0x0160006808007844 */ /* 0x000fe80000000200 */
[----:B------:R-:W-:Y:S01]  /*bc90*/  STSM.16.M88.4 [R8+0x1e000], R136 ;  /* 0x01e0008808007844 */ /* 0x000fe20000000200 */
[----:B------:R-:W-:-:S02]  /*bca0*/  F2FP.F16.F32.PACK_AB R112, R113, R112 ;  /* 0x000000707170723e */ /* 0x000fc400000000ff */
[----:B------:R-:W-:Y:S02]  /*bcb0*/  F2FP.F16.F32.PACK_AB R113, R115, R114 ;  /* 0x000000727371723e */ /* 0x000fe400000000ff */
[----:B------:R-:W-:Y:S02]  /*bcc0*/  F2FP.F16.F32.PACK_AB R144, R145, R144 ;  /* 0x000000909190723e */ /* 0x000fe400000000ff */
[----:B------:R-:W-:Y:S02]  /*bcd0*/  F2FP.F16.F32.PACK_AB R114, R117, R116 ;  /* 0x000000747572723e */ /* 0x000fe400000000ff */
[----:B------:R-:W-:Y:S02]  /*bce0*/  F2FP.F16.F32.PACK_AB R115, R119, R118 ;  /* 0x000000767773723e */ /* 0x000fe400000000ff */
[----:B------:R-:W-:Y:S02]  /*bcf0*/  F2FP.F16.F32.PACK_AB R145, R147, R146 ;  /* 0x000000929391723e */ /* 0x000fe400000000ff */
[----:B------:R-:W-:-:S02]  /*bd00*/  F2FP.F16.F32.PACK_AB R146, R149, R148 ;  /* 0x000000949592723e */ /* 0x000fc400000000ff */
[----:B------:R-:W-:Y:S01]  /*bd10*/  F2FP.F16.F32.PACK_AB R147, R151, R150 ;  /* 0x000000969793723e */ /* 0x000fe200000000ff */
[----:B------:R-:W-:-:S04]  /*bd20*/  ULOP3.LUT UR21, UR21, 0x3, URZ, 0xc0, !UPT ;  /* 0x0000000315157892 */ /* 0x000fc8000f8ec03f */
[----:B------:R-:W-:Y:S02]  /*bd30*/  ULEA UR8, UR21, UR20, 0xf ;  /* 0x0000001415087291 */ /* 0x000fe4000f8e783f */
[----:B------:R-:W-:Y:S01]  /*bd40*/  ULEA UR9, UR21, UR32, 0x6 ;  /* 0x0000002015097291 */ /* 0x000fe2000f8e303f */
[----:B------:R-:W-:Y:S01]  /*bd50*/  UMOV UR10, UR11 ;  /* 0x0000000b000a7c82 */ /* 0x000fe20008000000 */
[----:B------:R-:W-:Y:S01]  /*bd60*/  ELECT P0, URZ, PT ;  /* 0x00000000003f782f */ /* 0x000fe20003800000 */
[----:B---3--:R-:W-:-:S05]  /*bd70*/  IMAD.MOV.U32 R55, RZ, RZ, R252 ;  /* 0x000000ffff377224 */ /* 0x008fca00078e00fc */
        /* <DEDUP_REMOVED lines=15> */
[----:B------:R-:W-:Y:S01]  /*be70*/  STSM.16.M88.4 [R0+0x1e000], R144 ;  /* 0x01e0009000007844 */ /* 0x000fe20000000200 */
[----:B------:R1:W-:Y:S06]  /*be80*/  MEMBAR.ALL.CTA ;  /* 0x0000000000007992 */ /* 0x0003ec0000008000 */
[----:B-1----:R-:W1:Y:S02]  /*be90*/  FENCE.VIEW.ASYNC.S ;  /* 0x00000000000073c6 */ /* 0x002e640000000000 */
[----:B-1----:R-:W-:Y:S06]  /*bea0*/  BAR.SYNC.DEFER_BLOCKING 0x0 ;  /* 0x0000000000007b1d */ /* 0x002fec0000010000 */
[----:B------:R1:W-:Y:S01]  /*beb0*/  UTMASTG.2D [UR8], [UR26] ;  /* 0x000000081a0073b5 */ /* 0x0003e20008008000 */
[----:B------:R0:W-:Y:S01]  /*bec0*/  UTMACMDFLUSH ;  /* 0x00000000000079b7 */ /* 0x0001e20000000000 */
[----:B------:R-:W-:-:S04]  /*bed0*/  DEPBAR.LE SB0, 0x0 ;  /* 0x000080000000791a */ /* 0x000fc80000000000 */
[----:B------:R-:W-:Y:S06]  /*bee0*/  BAR.SYNC.DEFER_BLOCKING 0x0 ;  /* 0x0000000000007b1d */ /* 0x000fec0000010000 */
[----:B-1----:R-:W-:Y:S05]  /*bef0*/  EXIT ;  /* 0x000000000000794d */ /* 0x002fea0003800000 */
.L_x_48:
[----:B------:R-:W1:Y:S02]  /*bf00*/  SYNCS.PHASECHK.TRANS64.TRYWAIT P0, [UR19+0x20000], R0 ;  /* 0x02000000ff0075a7 */ /* 0x000e640008000153 */
[----:B-1----:R-:W-:Y:S05]  /*bf10*/  @!P0 BRA `(.L_x_48) ;  /* 0xfffffffc00f88947 */ /* 0x002fea000383ffff */
[----:B------:R-:W-:Y:S05]  /*bf20*/  BRA `(.L_x_50) ;  /* 0xffffff8c00e87947 */ /* 0x000fea000383ffff */
.L_x_51:
[----:B------:R-:W-:-:S00]  /*bf30*/  BRA `(.L_x_51) ;  /* 0xfffffffc00fc7947 */ /* 0x000fc0000383ffff */
[----:B------:R-:W-:-:S00]  /*bf40*/  NOP ;  /* 0x0000000000007918 */ /* 0x000fc00000000000 */
        /* <DEDUP_REMOVED lines=11> */
.L_x_52:


//--------------------- .nv.shared.gluon_wgmma    --------------------------
	.section	.nv.shared.gluon_wgmma,"aw",@nobits
	.sectionflags	@""
	.align	16
	.zero		1024


//--------------------- .nv.shared.reserved.0     --------------------------
	.section	.nv.shared.reserved.0,"aw",@nobits
	.weak		__nv_reservedSMEM_offset_0_alias
	.size		__nv_reservedSMEM_offset_0_alias, 0, 0
	.other		__nv_reservedSMEM_offset_0_alias,@"STO_CUDA_RESERVED_SHARED STV_DEFAULT"
__nv_reservedSMEM_offset_0_alias:
	.zero		0


//--------------------- .nv.constant0.gluon_wgmma --------------------------
	.section	.nv.constant0.gluon_wgmma,"a",@progbits
	.sectionflags	@""
	.align	4
.nv.constant0.gluon_wgmma:
	.zero		608


//--------------------- SYMBOLS --------------------------

	.type		.nv.reservedSmem.offset0,@object
	.size		.nv.reservedSmem.offset0,0x4
